// auto-generated by cutlass_sweep.gemm — config: {"arch": "sm_90", "cluster_m": 2, "cluster_n": 2, "dtype": "fp16", "stages": 0, "tile_k": 32, "tile_m": 256, "tile_n": 256}
#include "cutlass/cutlass.h"
#include "cutlass/gemm/collective/collective_builder.hpp"
#include "cutlass/gemm/device/gemm_universal_adapter.h"
#include "cutlass/gemm/kernel/gemm_universal.hpp"
#include "cutlass/epilogue/collective/collective_builder.hpp"

using ElemA = cutlass::half_t;
using ElemB = cutlass::half_t;
using ElemCD = cutlass::half_t;
using Acc  = float;
using TileShape    = cute::Shape<cute::_256, cute::_256, cute::_32>;
using ClusterShape = cute::Shape<cute::_2, cute::_2, cute::_1>;

using CollectiveEpilogue = typename cutlass::epilogue::collective::CollectiveBuilder<
    cutlass::arch::Sm90, cutlass::arch::OpClassTensorOp,
    TileShape, ClusterShape,
    cutlass::epilogue::collective::EpilogueTileAuto,
    Acc, Acc,
    ElemCD, cutlass::layout::RowMajor, 128 / cutlass::sizeof_bits<ElemCD>::value,
    ElemCD, cutlass::layout::RowMajor, 128 / cutlass::sizeof_bits<ElemCD>::value,
    cutlass::epilogue::collective::EpilogueScheduleAuto
  >::CollectiveOp;

using CollectiveMainloop = typename cutlass::gemm::collective::CollectiveBuilder<
    cutlass::arch::Sm90, cutlass::arch::OpClassTensorOp,
    ElemA, cutlass::layout::RowMajor, 128 / cutlass::sizeof_bits<ElemA>::value,
    ElemB, cutlass::layout::ColumnMajor, 128 / cutlass::sizeof_bits<ElemB>::value,
    Acc,
    TileShape, ClusterShape,
    cutlass::gemm::collective::StageCountAutoCarveout<static_cast<int>(sizeof(typename CollectiveEpilogue::SharedStorage))>,
    cutlass::gemm::collective::KernelScheduleAuto
  >::CollectiveOp;

using GemmKernel = cutlass::gemm::kernel::GemmUniversal<
    cute::Shape<int,int,int,int>,
    CollectiveMainloop,
    CollectiveEpilogue
>;
using Gemm = cutlass::gemm::device::GemmUniversalAdapter<GemmKernel>;

// Force the device kernel symbol into the cubin without needing a host main.
auto* _anchor = &cutlass::device_kernel<GemmKernel>;


// ===== COMPILED SASS (sm_90a) =====

	.target	sm_90a

	.elftype	@"ET_EXEC"


//--------------------- .note.nv.tkinfo           --------------------------
	.section	.note.nv.tkinfo,"",@"SHT_NOTE"
	.sectionflags	@"SHF_NOTE_NV_TKINFO"
	.tkinfo
        /*0018*/ 	.word	0x00000002
        /*0030*/ 	.string	""
        /*0030*/ 	.string	"ptxas"
        /*0030*/ 	.string	"Cuda compilation tools, release 13.0, V13.0.88"
        /*0030*/ 	.string	"Build cuda_13.0.r13.0/compiler.36424714_0"
        /*0030*/ 	.string	"-arch sm_90a -m 64 "



//--------------------- .note.nv.cuinfo           --------------------------
	.section	.note.nv.cuinfo,"",@"SHT_NOTE"
	.sectionflags	@"SHF_NOTE_NV_CUINFO"
        /*0018*/ 	.short	0x0002
        /*001a*/ 	.short	0x005a
        /*001c*/ 	.short	0x0082
	.zero		2


//--------------------- .nv.info                  --------------------------
	.section	.nv.info,"",@"SHT_CUDA_INFO"
	.align	4


	//----- nvinfo : EIATTR_REGCOUNT
	.align		4
        /*0000*/ 	.byte	0x04, 0x2f
        /*0002*/ 	.short	(.L_15 - .L_14)
	.align		4
.L_14:
        /*0004*/ 	.word	index@(_ZN7cutlass13device_kernelINS_4gemm6kernel13GemmUniversalIN4cute5tupleIJiiiiEEENS1_10collective13CollectiveMmaINS1_34MainloopSm90TmaGmmaWarpSpecializedILi7ENS5_IJNS4_1CILi2EEESB_NSA_ILi1EEEEEENS1_35KernelTmaWarpSpecializedCooperativeEEENS5_IJNSA_ILi256EEESG_NSA_ILi32EEEEEENS_6half_tENS5_IJlSC_lEEESJ_SK_NS4_8TiledMMAINS4_8MMA_AtomIJNS4_4SM904GMMA26MMA_64x256x16_F32F16F16_SSILNSO_5MajorE0ELSQ_0ELNSO_7ScaleInE1ELSR_1EEEEEENS4_6LayoutINS5_IJSB_SC_SC_EEENS5_IJSC_NSA_ILi0EEESW_EEEEENS5_IJNS4_10UnderscoreESZ_SZ_EEEEENS4_23SM90_TMA_LOAD_MULTICASTENS4_14ComposedLayoutINS4_7SwizzleILi2ELi4ELi3EEENS4_18smem_ptr_flag_bitsILi16EEENSU_INS5_IJNSA_ILi8EEESH_EEENS5_IJSH_SC_EEEEEEEvNS4_8identityES12_S1C_vS1D_EENS_8epilogue10collective6detail29Sm90TmaWarpSpecializedAdapterINS1G_15DefaultEpilogueISJ_SK_SK_NS1F_6thread17LinearCombinationISJ_Li1EffLNS1K_9ScaleType4KindE0ELNS_15FloatRoundStyleE2ESJ_EENS1_15EpilogueDefaultEEEEEvvEEEEvNT_6ParamsE)
        /*0008*/ 	.word	0x000000a8


	//----- nvinfo : EIATTR_FRAME_SIZE
	.align		4
.L_15:
        /*000c*/ 	.byte	0x04, 0x11
        /*000e*/ 	.short	(.L_17 - .L_16)
	.align		4
.L_16:
        /*0010*/ 	.word	index@(_ZN7cutlass13device_kernelINS_4gemm6kernel13GemmUniversalIN4cute5tupleIJiiiiEEENS1_10collective13CollectiveMmaINS1_34MainloopSm90TmaGmmaWarpSpecializedILi7ENS5_IJNS4_1CILi2EEESB_NSA_ILi1EEEEEENS1_35KernelTmaWarpSpecializedCooperativeEEENS5_IJNSA_ILi256EEESG_NSA_ILi32EEEEEENS_6half_tENS5_IJlSC_lEEESJ_SK_NS4_8TiledMMAINS4_8MMA_AtomIJNS4_4SM904GMMA26MMA_64x256x16_F32F16F16_SSILNSO_5MajorE0ELSQ_0ELNSO_7ScaleInE1ELSR_1EEEEEENS4_6LayoutINS5_IJSB_SC_SC_EEENS5_IJSC_NSA_ILi0EEESW_EEEEENS5_IJNS4_10UnderscoreESZ_SZ_EEEEENS4_23SM90_TMA_LOAD_MULTICASTENS4_14ComposedLayoutINS4_7SwizzleILi2ELi4ELi3EEENS4_18smem_ptr_flag_bitsILi16EEENSU_INS5_IJNSA_ILi8EEESH_EEENS5_IJSH_SC_EEEEEEEvNS4_8identityES12_S1C_vS1D_EENS_8epilogue10collective6detail29Sm90TmaWarpSpecializedAdapterINS1G_15DefaultEpilogueISJ_SK_SK_NS1F_6thread17LinearCombinationISJ_Li1EffLNS1K_9ScaleType4KindE0ELNS_15FloatRoundStyleE2ESJ_EENS1_15EpilogueDefaultEEEEEvvEEEEvNT_6ParamsE)
        /*0014*/ 	.word	0x000004c0


	//----- nvinfo : EIATTR_MIN_STACK_SIZE
	.align		4
.L_17:
        /*0018*/ 	.byte	0x04, 0x12
        /*001a*/ 	.short	(.L_19 - .L_18)
	.align		4
.L_18:
        /*001c*/ 	.word	index@(_ZN7cutlass13device_kernelINS_4gemm6kernel13GemmUniversalIN4cute5tupleIJiiiiEEENS1_10collective13CollectiveMmaINS1_34MainloopSm90TmaGmmaWarpSpecializedILi7ENS5_IJNS4_1CILi2EEESB_NSA_ILi1EEEEEENS1_35KernelTmaWarpSpecializedCooperativeEEENS5_IJNSA_ILi256EEESG_NSA_ILi32EEEEEENS_6half_tENS5_IJlSC_lEEESJ_SK_NS4_8TiledMMAINS4_8MMA_AtomIJNS4_4SM904GMMA26MMA_64x256x16_F32F16F16_SSILNSO_5MajorE0ELSQ_0ELNSO_7ScaleInE1ELSR_1EEEEEENS4_6LayoutINS5_IJSB_SC_SC_EEENS5_IJSC_NSA_ILi0EEESW_EEEEENS5_IJNS4_10UnderscoreESZ_SZ_EEEEENS4_23SM90_TMA_LOAD_MULTICASTENS4_14ComposedLayoutINS4_7SwizzleILi2ELi4ELi3EEENS4_18smem_ptr_flag_bitsILi16EEENSU_INS5_IJNSA_ILi8EEESH_EEENS5_IJSH_SC_EEEEEEEvNS4_8identityES12_S1C_vS1D_EENS_8epilogue10collective6detail29Sm90TmaWarpSpecializedAdapterINS1G_15DefaultEpilogueISJ_SK_SK_NS1F_6thread17LinearCombinationISJ_Li1EffLNS1K_9ScaleType4KindE0ELNS_15FloatRoundStyleE2ESJ_EENS1_15EpilogueDefaultEEEEEvvEEEEvNT_6ParamsE)
        /*0020*/ 	.word	0x000004c0
.L_19:


//--------------------- .nv.compat                --------------------------
	.section	.nv.compat,"",@"SHT_CUDA_COMPAT_INFO"
	.align	4
        /*0000*/ 	.byte	0x02, 0x09, 0x01, 0x00, 0x02, 0x02, 0x04, 0x00, 0x02, 0x05, 0x05, 0x00, 0x03, 0x07, 0x01, 0x01
        /*0010*/ 	.byte	0x02, 0x03, 0x01, 0x00, 0x02, 0x06, 0x01, 0x00, 0x04, 0x0b, 0x08, 0x00, 0x00, 0x00, 0x00, 0x00
        /*0020*/ 	.byte	0x00, 0x00, 0x00, 0x00


//--------------------- .nv.info._ZN7cutlass13device_kernelINS_4gemm6kernel13GemmUniversalIN4cute5tupleIJiiiiEEENS1_10collective13CollectiveMmaINS1_34MainloopSm90TmaGmmaWarpSpecializedILi7ENS5_IJNS4_1CILi2EEESB_NSA_ILi1EEEEEENS1_35KernelTmaWarpSpecializedCooperativeEEENS5_IJNSA_ILi256EEESG_NSA_ILi32EEEEEENS_6half_tENS5_IJlSC_lEEESJ_SK_NS4_8TiledMMAINS4_8MMA_AtomIJNS4_4SM904GMMA26MMA_64x256x16_F32F16F16_SSILNSO_5MajorE0ELSQ_0ELNSO_7ScaleInE1ELSR_1EEEEEENS4_6LayoutINS5_IJSB_SC_SC_EEENS5_IJSC_NSA_ILi0EEESW_EEEEENS5_IJNS4_10UnderscoreESZ_SZ_EEEEENS4_23SM90_TMA_LOAD_MULTICASTENS4_14ComposedLayoutINS4_7SwizzleILi2ELi4ELi3EEENS4_18smem_ptr_flag_bitsILi16EEENSU_INS5_IJNSA_ILi8EEESH_EEENS5_IJSH_SC_EEEEEEEvNS4_8identityES12_S1C_vS1D_EENS_8epilogue10collective6detail29Sm90TmaWarpSpecializedAdapterINS1G_15DefaultEpilogueISJ_SK_SK_NS1F_6thread17LinearCombinationISJ_Li1EffLNS1K_9ScaleType4KindE0ELNS_15FloatRoundStyleE2ESJ_EENS1_15EpilogueDefaultEEEEEvvEEEEvNT_6ParamsE --------------------------
	.section	.nv.info._ZN7cutlass13device_kernelINS_4gemm6kernel13GemmUniversalIN4cute5tupleIJiiiiEEENS1_10collective13CollectiveMmaINS1_34MainloopSm90TmaGmmaWarpSpecializedILi7ENS5_IJNS4_1CILi2EEESB_NSA_ILi1EEEEEENS1_35KernelTmaWarpSpecializedCooperativeEEENS5_IJNSA_ILi256EEESG_NSA_ILi32EEEEEENS_6half_tENS5_IJlSC_lEEESJ_SK_NS4_8TiledMMAINS4_8MMA_AtomIJNS4_4SM904GMMA26MMA_64x256x16_F32F16F16_SSILNSO_5MajorE0ELSQ_0ELNSO_7ScaleInE1ELSR_1EEEEEENS4_6LayoutINS5_IJSB_SC_SC_EEENS5_IJSC_NSA_ILi0EEESW_EEEEENS5_IJNS4_10UnderscoreESZ_SZ_EEEEENS4_23SM90_TMA_LOAD_MULTICASTENS4_14ComposedLayoutINS4_7SwizzleILi2ELi4ELi3EEENS4_18smem_ptr_flag_bitsILi16EEENSU_INS5_IJNSA_ILi8EEESH_EEENS5_IJSH_SC_EEEEEEEvNS4_8identityES12_S1C_vS1D_EENS_8epilogue10collective6detail29Sm90TmaWarpSpecializedAdapterINS1G_15DefaultEpilogueISJ_SK_SK_NS1F_6thread17LinearCombinationISJ_Li1EffLNS1K_9ScaleType4KindE0ELNS_15FloatRoundStyleE2ESJ_EENS1_15EpilogueDefaultEEEEEvvEEEEvNT_6ParamsE,"",@"SHT_CUDA_INFO"
	.sectionflags	@""
	.align	4


	//----- nvinfo : EIATTR_CUDA_API_VERSION
	.align		4
        /*0000*/ 	.byte	0x04, 0x37
        /*0002*/ 	.short	(.L_21 - .L_20)
.L_20:
        /*0004*/ 	.word	0x00000082


	//----- nvinfo : EIATTR_KPARAM_INFO
	.align		4
.L_21:
        /*0008*/ 	.byte	0x04, 0x17
        /*000a*/ 	.short	(.L_23 - .L_22)
.L_22:
        /*000c*/ 	.word	0x00000000
        /*0010*/ 	.short	0x0000
        /*0012*/ 	.short	0x0070
        /*0014*/ 	.byte	0x00, 0xf0, 0x01, 0x10


	//----- nvinfo : EIATTR_SPARSE_MMA_MASK
	.align		4
.L_23:
        /*0018*/ 	.byte	0x03, 0x50
        /*001a*/ 	.short	0x0000


	//----- nvinfo : EIATTR_MAXREG_COUNT
	.align		4
        /*001c*/ 	.byte	0x03, 0x1b
        /*001e*/ 	.short	0x00a8


	//----- nvinfo : EIATTR_NUM_BARRIERS
	.align		4
        /*0020*/ 	.byte	0x02, 0x4c
        /*0022*/ 	.byte	0x01
	.zero		1


	//----- nvinfo : EIATTR_EXTERNS
	.align		4
        /*0024*/ 	.byte	0x04, 0x0f
        /*0026*/ 	.short	(.L_25 - .L_24)


	//   ....[0]....
	.align		4
.L_24:
        /*0028*/ 	.word	index@(__assertfail)


	//----- nvinfo : EIATTR_ANNOTATIONS
	.align		4
.L_25:
        /*002c*/ 	.byte	0x04, 0x55
        /*002e*/ 	.short	(.L_27 - .L_26)


	//   ....[0]....
.L_26:
        /*0030*/ 	.word	0x00000001
        /*0034*/ 	.byte	0x60, 0x0a, 0x00, 0x00, 0x01, 0x00, 0x00, 0x00, 0x70, 0x0a, 0x00, 0x00, 0x01, 0x00, 0x00, 0x00
        /* <DEDUP_REMOVED lines=380> */
        /*1804*/ 	.byte	0x20, 0x71, 0x01, 0x00


	//----- nvinfo : EIATTR_MERCURY_ISA_VERSION
	.align		4
.L_27:
        /*1808*/ 	.byte	0x03, 0x5f
        /*180a*/ 	.short	0x0101


	//----- nvinfo : EIATTR_INT_WARP_WIDE_INSTR_OFFSETS
	.align		4
        /*180c*/ 	.byte	0x04, 0x31
        /*180e*/ 	.short	(.L_29 - .L_28)


	//   ....[0]....
.L_28:
        /*1810*/ 	.word	0x000005e0


	//   ....[1]....
        /*1814*/ 	.word	0x000005f0


	//   ....[2]....
        /*1818*/ 	.word	0x00000760


	//----- nvinfo : EIATTR_COOP_GROUP_MASK_REGIDS
	.align		4
.L_29:
        /*181c*/ 	.byte	0x04, 0x29
        /*181e*/ 	.short	(.L_31 - .L_30)


	//   ....[0]....
.L_30:
        /*1820*/ 	.word	0xffffffff


	//   ....[1]....
        /*1824*/ 	.word	0xffffffff


	//   ....[2]....
        /*1828*/ 	.word	0xffffffff


	//   ....[3]....
        /*182c*/ 	.word	0xffffffff


	//   ....[4]....
        /*1830*/ 	.word	0xffffffff


	//   ....[5]....
        /*1834*/ 	.word	0xffffffff


	//----- nvinfo : EIATTR_COOP_GROUP_INSTR_OFFSETS
	.align		4
.L_31:
        /*1838*/ 	.byte	0x04, 0x28
        /*183a*/ 	.short	(.L_33 - .L_32)


	//   ....[0]....
.L_32:
        /*183c*/ 	.word	0x00000070


	//   ....[1]....
        /*1840*/ 	.word	0x00000080


	//   ....[2]....
        /*1844*/ 	.word	0x000001a0


	//   ....[3]....
        /*1848*/ 	.word	0x00000430


	//   ....[4]....
        /*184c*/ 	.word	0x000008a0


	//   ....[5]....
        /*1850*/ 	.word	0x00001470


	//----- nvinfo : EIATTR_REG_RECONFIG
	.align		4
.L_33:
        /*1854*/ 	.byte	0x01, 0x54
	.zero		2


	//----- nvinfo : EIATTR_SYSCALL_OFFSETS
	.align		4
        /*1858*/ 	.byte	0x04, 0x46
        /*185a*/ 	.short	(.L_35 - .L_34)


	//   ....[0]....
.L_34:
        /*185c*/ 	.word	0x00001620


	//----- nvinfo : EIATTR_MBARRIER_INSTR_OFFSETS
	.align		4
.L_35:
        /*1860*/ 	.byte	0x04, 0x39
        /*1862*/ 	.short	(.L_37 - .L_36)


	//   ....[0]....
.L_36:
        /*1864*/ 	.word	0x00000320
        /*1868*/ 	.word	0x000000ff
        /*186c*/ 	.word	0x00000000
        /*1870*/ 	.short	0x0100
        /*1872*/ 	.byte	0x08
	.zero		1


	//   ....[1]....
        /*1874*/ 	.word	0x00000330
        /*1878*/ 	.word	0x000000ff
        /*187c*/ 	.word	0x00000038
        /*1880*/ 	.short	0x0100
        /*1882*/ 	.byte	0x08
	.zero		1


	//   ....[2]....
        /*1884*/ 	.word	0x00000340
        /*1888*/ 	.word	0x000000ff
        /*188c*/ 	.word	0x00000008
        /*1890*/ 	.short	0x0100
        /*1892*/ 	.byte	0x08
	.zero		1


	//   ....[3]....
        /*1894*/ 	.word	0x00000350
        /*1898*/ 	.word	0x000000ff
        /*189c*/ 	.word	0x00000040
        /*18a0*/ 	.short	0x0100
        /*18a2*/ 	.byte	0x08
	.zero		1


	//   ....[4]....
        /*18a4*/ 	.word	0x00000360
        /*18a8*/ 	.word	0x000000ff
        /*18ac*/ 	.word	0x00000010
        /*18b0*/ 	.short	0x0100
        /*18b2*/ 	.byte	0x08
	.zero		1


	//   ....[5]....
        /*18b4*/ 	.word	0x00000370
        /*18b8*/ 	.word	0x000000ff
        /*18bc*/ 	.word	0x00000048
        /*18c0*/ 	.short	0x0100
        /*18c2*/ 	.byte	0x08
	.zero		1


	//   ....[6]....
        /*18c4*/ 	.word	0x00000380
        /*18c8*/ 	.word	0x000000ff
        /*18cc*/ 	.word	0x00000018
        /*18d0*/ 	.short	0x0100
        /*18d2*/ 	.byte	0x08
	.zero		1


	//   ....[7]....
        /*18d4*/ 	.word	0x00000390
        /*18d8*/ 	.word	0x000000ff
        /*18dc*/ 	.word	0x00000050
        /*18e0*/ 	.short	0x0100
        /*18e2*/ 	.byte	0x08
	.zero		1


	//   ....[8]....
        /*18e4*/ 	.word	0x000003a0
        /*18e8*/ 	.word	0x000000ff
        /*18ec*/ 	.word	0x00000020
        /*18f0*/ 	.short	0x0100
        /*18f2*/ 	.byte	0x08
	.zero		1


	//   ....[9]....
        /*18f4*/ 	.word	0x000003b0
        /*18f8*/ 	.word	0x000000ff
        /*18fc*/ 	.word	0x00000058
        /*1900*/ 	.short	0x0100
        /*1902*/ 	.byte	0x08
	.zero		1


	//   ....[10]....
        /*1904*/ 	.word	0x000003c0
        /*1908*/ 	.word	0x000000ff
        /*190c*/ 	.word	0x00000028
        /*1910*/ 	.short	0x0100
        /*1912*/ 	.byte	0x08
	.zero		1


	//   ....[11]....
        /*1914*/ 	.word	0x000003d0
        /*1918*/ 	.word	0x000000ff
        /*191c*/ 	.word	0x00000060
        /*1920*/ 	.short	0x0100
        /*1922*/ 	.byte	0x08
	.zero		1


	//   ....[12]....
        /*1924*/ 	.word	0x000003e0
        /*1928*/ 	.word	0x000000ff
        /*192c*/ 	.word	0x00000030
        /*1930*/ 	.short	0x0100
        /*1932*/ 	.byte	0x08
	.zero		1


	//   ....[13]....
        /*1934*/ 	.word	0x000003f0
        /*1938*/ 	.word	0x000000ff
        /*193c*/ 	.word	0x00000068
        /*1940*/ 	.short	0x0100
        /*1942*/ 	.byte	0x08
	.zero		1


	//   ....[14]....
        /*1944*/ 	.word	0x000007d0
        /*1948*/ 	.word	0x000000ff
        /*194c*/ 	.word	0x00000080
        /*1950*/ 	.short	0x0100
        /*1952*/ 	.byte	0x06
	.zero		1


	//   ....[15]....
        /*1954*/ 	.word	0x00000800
        /*1958*/ 	.word	0x000000ff
        /*195c*/ 	.word	0x00000088
        /*1960*/ 	.short	0x0100
        /*1962*/ 	.byte	0x06
	.zero		1


	//   ....[16]....
        /*1964*/ 	.word	0x00001700
        /*1968*/ 	.word	0x00000004
        /*196c*/ 	.word	0x00000000
        /*1970*/ 	.short	0x010a
        /*1972*/ 	.byte	0x3f
	.zero		1


	//   ....[17]....
        /*1974*/ 	.word	0x00001740
        /*1978*/ 	.word	0x00000004
        /*197c*/ 	.word	0x00000000
        /*1980*/ 	.short	0x010a
        /*1982*/ 	.byte	0x3f
	.zero		1


	//   ....[18]....
        /*1984*/ 	.word	0x00002cd0
        /*1988*/ 	.word	0x00000005
        /*198c*/ 	.word	0x00000000
        /*1990*/ 	.short	0x010a
        /*1992*/ 	.byte	0x3f
	.zero		1


	//   ....[19]....
        /*1994*/ 	.word	0x00002d10
        /*1998*/ 	.word	0x00000005
        /*199c*/ 	.word	0x00000000
        /*19a0*/ 	.short	0x010a
        /*19a2*/ 	.byte	0x3f
	.zero		1


	//   ....[20]....
        /*19a4*/ 	.word	0x00004d30
        /*19a8*/ 	.word	0x00000005
        /*19ac*/ 	.word	0x00000000
        /*19b0*/ 	.short	0x0101
        /*19b2*/ 	.byte	0x3f
	.zero		1


	//   ....[21]....
        /*19b4*/ 	.word	0x00004f60
        /*19b8*/ 	.word	0x00000000
        /*19bc*/ 	.word	0x00000000
        /*19c0*/ 	.short	0x0101
        /*19c2*/ 	.byte	0x3f
	.zero		1


	//   ....[22]....
        /*19c4*/ 	.word	0x00016c40
        /*19c8*/ 	.word	0x0000000a
        /*19cc*/ 	.word	0x00000038
        /*19d0*/ 	.short	0x010a
        /*19d2*/ 	.byte	0x3f
	.zero		1


	//   ....[23]....
        /*19d4*/ 	.word	0x00017030
        /*19d8*/ 	.word	0x00000003
        /*19dc*/ 	.word	0x00000088
        /*19e0*/ 	.short	0x0101
        /*19e2*/ 	.byte	0x3f
	.zero		1


	//   ....[24]....
        /*19e4*/ 	.word	0x00017820
        /*19e8*/ 	.word	0x00000005
        /*19ec*/ 	.word	0x00000000
        /*19f0*/ 	.short	0x010a
        /*19f2*/ 	.byte	0x3f
	.zero		1


	//   ....[25]....
        /*19f4*/ 	.word	0x000178b0
        /*19f8*/ 	.word	0x00000007
        /*19fc*/ 	.word	0x00000000
        /*1a00*/ 	.short	0x010a
        /*1a02*/ 	.byte	0x3f
	.zero		1


	//   ....[26]....
        /*1a04*/ 	.word	0x00017940
        /*1a08*/ 	.word	0x00000007
        /*1a0c*/ 	.word	0x00000000
        /*1a10*/ 	.short	0x010a
        /*1a12*/ 	.byte	0x3f
	.zero		1


	//   ....[27]....
        /*1a14*/ 	.word	0x000179d0
        /*1a18*/ 	.word	0x00000007
        /*1a1c*/ 	.word	0x00000000
        /*1a20*/ 	.short	0x010a
        /*1a22*/ 	.byte	0x3f
	.zero		1


	//   ....[28]....
        /*1a24*/ 	.word	0x00017a60
        /*1a28*/ 	.word	0x00000007
        /*1a2c*/ 	.word	0x00000000
        /*1a30*/ 	.short	0x010a
        /*1a32*/ 	.byte	0x3f
	.zero		1


	//   ....[29]....
        /*1a34*/ 	.word	0x00017af0
        /*1a38*/ 	.word	0x00000007
        /*1a3c*/ 	.word	0x00000000
        /*1a40*/ 	.short	0x010a
        /*1a42*/ 	.byte	0x3f
	.zero		1


	//   ....[30]....
        /*1a44*/ 	.word	0x00017b80
        /*1a48*/ 	.word	0x00000003
        /*1a4c*/ 	.word	0x00000000
        /*1a50*/ 	.short	0x010a
        /*1a52*/ 	.byte	0x3f
	.zero		1


	//   ....[31]....
        /*1a54*/ 	.word	0x00017be0
        /*1a58*/ 	.word	0x00000004
        /*1a5c*/ 	.word	0x00000000
        /*1a60*/ 	.short	0x010a
        /*1a62*/ 	.byte	0x3f
	.zero		1


	//   ....[32]....
        /*1a64*/ 	.word	0x00017c30
        /*1a68*/ 	.word	0x00000005
        /*1a6c*/ 	.word	0x00000000
        /*1a70*/ 	.short	0x010a
        /*1a72*/ 	.byte	0x3f
	.zero		1


	//   ....[33]....
        /*1a74*/ 	.word	0x00017d00
        /*1a78*/ 	.word	0x0000000a
        /*1a7c*/ 	.word	0x00000038
        /*1a80*/ 	.short	0x010a
        /*1a82*/ 	.byte	0x3f
	.zero		1


	//   ....[34]....
        /*1a84*/ 	.word	0x00017dd0
        /*1a88*/ 	.word	0x00000005
        /*1a8c*/ 	.word	0x00000000
        /*1a90*/ 	.short	0x010a
        /*1a92*/ 	.byte	0x3f
	.zero		1


	//   ....[35]....
        /*1a94*/ 	.word	0x00017e20
        /*1a98*/ 	.word	0x00000007
        /*1a9c*/ 	.word	0x00000000
        /*1aa0*/ 	.short	0x010a
        /*1aa2*/ 	.byte	0x3f
	.zero		1


	//   ....[36]....
        /*1aa4*/ 	.word	0x00017e70
        /*1aa8*/ 	.word	0x00000007
        /*1aac*/ 	.word	0x00000000
        /*1ab0*/ 	.short	0x010a
        /*1ab2*/ 	.byte	0x3f
	.zero		1


	//   ....[37]....
        /*1ab4*/ 	.word	0x00017ec0
        /*1ab8*/ 	.word	0x00000007
        /*1abc*/ 	.word	0x00000000
        /*1ac0*/ 	.short	0x010a
        /*1ac2*/ 	.byte	0x3f
	.zero		1


	//   ....[38]....
        /*1ac4*/ 	.word	0x00017f10
        /*1ac8*/ 	.word	0x00000007
        /*1acc*/ 	.word	0x00000000
        /*1ad0*/ 	.short	0x010a
        /*1ad2*/ 	.byte	0x3f
	.zero		1


	//   ....[39]....
        /*1ad4*/ 	.word	0x00017f60
        /*1ad8*/ 	.word	0x00000007
        /*1adc*/ 	.word	0x00000000
        /*1ae0*/ 	.short	0x010a
        /*1ae2*/ 	.byte	0x3f
	.zero		1


	//----- nvinfo : EIATTR_NUM_MBARRIERS
	.align		4
.L_37:
        /*1ae4*/ 	.byte	0x03, 0x38
        /*1ae6*/ 	.short	0x0010


	//----- nvinfo : EIATTR_EXIT_INSTR_OFFSETS
	.align		4
        /*1ae8*/ 	.byte	0x04, 0x1c
        /*1aea*/ 	.short	(.L_39 - .L_38)


	//   ....[0]....
.L_38:
        /*1aec*/ 	.word	0x00000b00


	//   ....[1]....
        /*1af0*/ 	.word	0x00001390


	//   ....[2]....
        /*1af4*/ 	.word	0x000161d0


	//   ....[3]....
        /*1af8*/ 	.word	0x000167f0


	//   ....[4]....
        /*1afc*/ 	.word	0x00017bd0


	//----- nvinfo : EIATTR_MAX_THREADS
	.align		4
.L_39:
        /*1b00*/ 	.byte	0x04, 0x05
        /*1b02*/ 	.short	(.L_41 - .L_40)
.L_40:
        /*1b04*/ 	.word	0x00000180
        /*1b08*/ 	.word	0x00000001
        /*1b0c*/ 	.word	0x00000001


	//----- nvinfo : EIATTR_CRS_STACK_SIZE
	.align		4
.L_41:
        /*1b10*/ 	.byte	0x04, 0x1e
        /*1b12*/ 	.short	(.L_43 - .L_42)
.L_42:
        /*1b14*/ 	.word	0x00000000


	//----- nvinfo : EIATTR_CBANK_PARAM_SIZE
	.align		4
.L_43:
        /*1b18*/ 	.byte	0x03, 0x19
        /*1b1a*/ 	.short	0x0470


	//----- nvinfo : EIATTR_PARAM_CBANK
	.align		4
        /*1b1c*/ 	.byte	0x04, 0x0a
        /*1b1e*/ 	.short	(.L_45 - .L_44)
	.align		4
.L_44:
        /*1b20*/ 	.word	index@(.nv.constant0._ZN7cutlass13device_kernelINS_4gemm6kernel13GemmUniversalIN4cute5tupleIJiiiiEEENS1_10collective13CollectiveMmaINS1_34MainloopSm90TmaGmmaWarpSpecializedILi7ENS5_IJNS4_1CILi2EEESB_NSA_ILi1EEEEEENS1_35KernelTmaWarpSpecializedCooperativeEEENS5_IJNSA_ILi256EEESG_NSA_ILi32EEEEEENS_6half_tENS5_IJlSC_lEEESJ_SK_NS4_8TiledMMAINS4_8MMA_AtomIJNS4_4SM904GMMA26MMA_64x256x16_F32F16F16_SSILNSO_5MajorE0ELSQ_0ELNSO_7ScaleInE1ELSR_1EEEEEENS4_6LayoutINS5_IJSB_SC_SC_EEENS5_IJSC_NSA_ILi0EEESW_EEEEENS5_IJNS4_10UnderscoreESZ_SZ_EEEEENS4_23SM90_TMA_LOAD_MULTICASTENS4_14ComposedLayoutINS4_7SwizzleILi2ELi4ELi3EEENS4_18smem_ptr_flag_bitsILi16EEENSU_INS5_IJNSA_ILi8EEESH_EEENS5_IJSH_SC_EEEEEEEvNS4_8identityES12_S1C_vS1D_EENS_8epilogue10collective6detail29Sm90TmaWarpSpecializedAdapterINS1G_15DefaultEpilogueISJ_SK_SK_NS1F_6thread17LinearCombinationISJ_Li1EffLNS1K_9ScaleType4KindE0ELNS_15FloatRoundStyleE2ESJ_EENS1_15EpilogueDefaultEEEEEvvEEEEvNT_6ParamsE)
        /*1b24*/ 	.short	0x0210
        /*1b26*/ 	.short	0x0470


	//----- nvinfo : EIATTR_SW_WAR
	.align		4
.L_45:
        /*1b28*/ 	.byte	0x04, 0x36
        /*1b2a*/ 	.short	(.L_47 - .L_46)
.L_46:
        /*1b2c*/ 	.word	0x00000008
.L_47:


//--------------------- .nv.callgraph             --------------------------
	.section	.nv.callgraph,"",@"SHT_CUDA_CALLGRAPH"
	.align	4
	.sectionentsize	8
	.align		4
        /*0000*/ 	.word	0x00000000
	.align		4
        /*0004*/ 	.word	0xffffffff
	.align		4
        /*0008*/ 	.word	index@(_ZN7cutlass13device_kernelINS_4gemm6kernel13GemmUniversalIN4cute5tupleIJiiiiEEENS1_10collective13CollectiveMmaINS1_34MainloopSm90TmaGmmaWarpSpecializedILi7ENS5_IJNS4_1CILi2EEESB_NSA_ILi1EEEEEENS1_35KernelTmaWarpSpecializedCooperativeEEENS5_IJNSA_ILi256EEESG_NSA_ILi32EEEEEENS_6half_tENS5_IJlSC_lEEESJ_SK_NS4_8TiledMMAINS4_8MMA_AtomIJNS4_4SM904GMMA26MMA_64x256x16_F32F16F16_SSILNSO_5MajorE0ELSQ_0ELNSO_7ScaleInE1ELSR_1EEEEEENS4_6LayoutINS5_IJSB_SC_SC_EEENS5_IJSC_NSA_ILi0EEESW_EEEEENS5_IJNS4_10UnderscoreESZ_SZ_EEEEENS4_23SM90_TMA_LOAD_MULTICASTENS4_14ComposedLayoutINS4_7SwizzleILi2ELi4ELi3EEENS4_18smem_ptr_flag_bitsILi16EEENSU_INS5_IJNSA_ILi8EEESH_EEENS5_IJSH_SC_EEEEEEEvNS4_8identityES12_S1C_vS1D_EENS_8epilogue10collective6detail29Sm90TmaWarpSpecializedAdapterINS1G_15DefaultEpilogueISJ_SK_SK_NS1F_6thread17LinearCombinationISJ_Li1EffLNS1K_9ScaleType4KindE0ELNS_15FloatRoundStyleE2ESJ_EENS1_15EpilogueDefaultEEEEEvvEEEEvNT_6ParamsE)
	.align		4
        /*000c*/ 	.word	index@(__assertfail)
	.align		4
        /*0010*/ 	.word	0x00000000
	.align		4
        /*0014*/ 	.word	0xfffffffe
	.align		4
        /*0018*/ 	.word	0x00000000
	.align		4
        /*001c*/ 	.word	0xfffffffd
	.align		4
        /*0020*/ 	.word	0x00000000
	.align		4
        /*0024*/ 	.word	0xfffffffc


//--------------------- .nv.constant4             --------------------------
	.section	.nv.constant4,"a",@progbits
	.align	8
	.align		8
.nv.constant4:
        /*0000*/ 	.dword	__assertfail
	.align		8
        /*0008*/ 	.dword	__unnamed_1
	.align		8
        /*0010*/ 	.dword	_ZN39_INTERNAL_55eee325_4_k_cu_cad8760d_35334cuda3std3__45__cpo5beginE
	.align		8
        /*0018*/ 	.dword	_ZN39_INTERNAL_55eee325_4_k_cu_cad8760d_35334cuda3std3__45__cpo3endE
	.align		8
        /*0020*/ 	.dword	_ZN39_INTERNAL_55eee325_4_k_cu_cad8760d_35334cuda3std3__45__cpo6cbeginE
	.align		8
        /*0028*/ 	.dword	_ZN39_INTERNAL_55eee325_4_k_cu_cad8760d_35334cuda3std3__45__cpo4cendE
	.align		8
        /*0030*/ 	.dword	_ZN39_INTERNAL_55eee325_4_k_cu_cad8760d_35334cuda3std3__441_GLOBAL__N__55eee325_4_k_cu_cad8760d_35336ignoreE
	.align		8
        /*0038*/ 	.dword	_ZN39_INTERNAL_55eee325_4_k_cu_cad8760d_35334cuda3std3__419piecewise_constructE
	.align		8
        /*0040*/ 	.dword	_ZN39_INTERNAL_55eee325_4_k_cu_cad8760d_35334cuda3std3__48in_placeE
	.align		8
        /*0048*/ 	.dword	_ZN39_INTERNAL_55eee325_4_k_cu_cad8760d_35334cuda3std6ranges3__45__cpo4swapE
	.align		8
        /*0050*/ 	.dword	_ZN39_INTERNAL_55eee325_4_k_cu_cad8760d_35334cuda3std6ranges3__45__cpo9iter_moveE
	.align		8
        /*0058*/ 	.dword	_ZN39_INTERNAL_55eee325_4_k_cu_cad8760d_35334cute7productE
	.align		8
        /*0060*/ 	.dword	_ZN39_INTERNAL_55eee325_4_k_cu_cad8760d_35334cute1_E
	.align		8
        /*0068*/ 	.dword	$str$22
	.align		8
        /*0070*/ 	.dword	$str$23


//--------------------- .text._ZN7cutlass13device_kernelINS_4gemm6kernel13GemmUniversalIN4cute5tupleIJiiiiEEENS1_10collective13CollectiveMmaINS1_34MainloopSm90TmaGmmaWarpSpecializedILi7ENS5_IJNS4_1CILi2EEESB_NSA_ILi1EEEEEENS1_35KernelTmaWarpSpecializedCooperativeEEENS5_IJNSA_ILi256EEESG_NSA_ILi32EEEEEENS_6half_tENS5_IJlSC_lEEESJ_SK_NS4_8TiledMMAINS4_8MMA_AtomIJNS4_4SM904GMMA26MMA_64x256x16_F32F16F16_SSILNSO_5MajorE0ELSQ_0ELNSO_7ScaleInE1ELSR_1EEEEEENS4_6LayoutINS5_IJSB_SC_SC_EEENS5_IJSC_NSA_ILi0EEESW_EEEEENS5_IJNS4_10UnderscoreESZ_SZ_EEEEENS4_23SM90_TMA_LOAD_MULTICASTENS4_14ComposedLayoutINS4_7SwizzleILi2ELi4ELi3EEENS4_18smem_ptr_flag_bitsILi16EEENSU_INS5_IJNSA_ILi8EEESH_EEENS5_IJSH_SC_EEEEEEEvNS4_8identityES12_S1C_vS1D_EENS_8epilogue10collective6detail29Sm90TmaWarpSpecializedAdapterINS1G_15DefaultEpilogueISJ_SK_SK_NS1F_6thread17LinearCombinationISJ_Li1EffLNS1K_9ScaleType4KindE0ELNS_15FloatRoundStyleE2ESJ_EENS1_15EpilogueDefaultEEEEEvvEEEEvNT_6ParamsE --------------------------
	.section	.text._ZN7cutlass13device_kernelINS_4gemm6kernel13GemmUniversalIN4cute5tupleIJiiiiEEENS1_10collective13CollectiveMmaINS1_34MainloopSm90TmaGmmaWarpSpecializedILi7ENS5_IJNS4_1CILi2EEESB_NSA_ILi1EEEEEENS1_35KernelTmaWarpSpecializedCooperativeEEENS5_IJNSA_ILi256EEESG_NSA_ILi32EEEEEENS_6half_tENS5_IJlSC_lEEESJ_SK_NS4_8TiledMMAINS4_8MMA_AtomIJNS4_4SM904GMMA26MMA_64x256x16_F32F16F16_SSILNSO_5MajorE0ELSQ_0ELNSO_7ScaleInE1ELSR_1EEEEEENS4_6LayoutINS5_IJSB_SC_SC_EEENS5_IJSC_NSA_ILi0EEESW_EEEEENS5_IJNS4_10UnderscoreESZ_SZ_EEEEENS4_23SM90_TMA_LOAD_MULTICASTENS4_14ComposedLayoutINS4_7SwizzleILi2ELi4ELi3EEENS4_18smem_ptr_flag_bitsILi16EEENSU_INS5_IJNSA_ILi8EEESH_EEENS5_IJSH_SC_EEEEEEEvNS4_8identityES12_S1C_vS1D_EENS_8epilogue10collective6detail29Sm90TmaWarpSpecializedAdapterINS1G_15DefaultEpilogueISJ_SK_SK_NS1F_6thread17LinearCombinationISJ_Li1EffLNS1K_9ScaleType4KindE0ELNS_15FloatRoundStyleE2ESJ_EENS1_15EpilogueDefaultEEEEEvvEEEEvNT_6ParamsE,"ax",@progbits
	.align	128
.text._ZN7cutlass13device_kernelINS_4gemm6kernel13GemmUniversalIN4cute5tupleIJiiiiEEENS1_10collective13CollectiveMmaINS1_34MainloopSm90TmaGmmaWarpSpecializedILi7ENS5_IJNS4_1CILi2EEESB_NSA_ILi1EEEEEENS1_35KernelTmaWarpSpecializedCooperativeEEENS5_IJNSA_ILi256EEESG_NSA_ILi32EEEEEENS_6half_tENS5_IJlSC_lEEESJ_SK_NS4_8TiledMMAINS4_8MMA_AtomIJNS4_4SM904GMMA26MMA_64x256x16_F32F16F16_SSILNSO_5MajorE0ELSQ_0ELNSO_7ScaleInE1ELSR_1EEEEEENS4_6LayoutINS5_IJSB_SC_SC_EEENS5_IJSC_NSA_ILi0EEESW_EEEEENS5_IJNS4_10UnderscoreESZ_SZ_EEEEENS4_23SM90_TMA_LOAD_MULTICASTENS4_14ComposedLayoutINS4_7SwizzleILi2ELi4ELi3EEENS4_18smem_ptr_flag_bitsILi16EEENSU_INS5_IJNSA_ILi8EEESH_EEENS5_IJSH_SC_EEEEEEEvNS4_8identityES12_S1C_vS1D_EENS_8epilogue10collective6detail29Sm90TmaWarpSpecializedAdapterINS1G_15DefaultEpilogueISJ_SK_SK_NS1F_6thread17LinearCombinationISJ_Li1EffLNS1K_9ScaleType4KindE0ELNS_15FloatRoundStyleE2ESJ_EENS1_15EpilogueDefaultEEEEEvvEEEEvNT_6ParamsE:
        .type           _ZN7cutlass13device_kernelINS_4gemm6kernel13GemmUniversalIN4cute5tupleIJiiiiEEENS1_10collective13CollectiveMmaINS1_34MainloopSm90TmaGmmaWarpSpecializedILi7ENS5_IJNS4_1CILi2EEESB_NSA_ILi1EEEEEENS1_35KernelTmaWarpSpecializedCooperativeEEENS5_IJNSA_ILi256EEESG_NSA_ILi32EEEEEENS_6half_tENS5_IJlSC_lEEESJ_SK_NS4_8TiledMMAINS4_8MMA_AtomIJNS4_4SM904GMMA26MMA_64x256x16_F32F16F16_SSILNSO_5MajorE0ELSQ_0ELNSO_7ScaleInE1ELSR_1EEEEEENS4_6LayoutINS5_IJSB_SC_SC_EEENS5_IJSC_NSA_ILi0EEESW_EEEEENS5_IJNS4_10UnderscoreESZ_SZ_EEEEENS4_23SM90_TMA_LOAD_MULTICASTENS4_14ComposedLayoutINS4_7SwizzleILi2ELi4ELi3EEENS4_18smem_ptr_flag_bitsILi16EEENSU_INS5_IJNSA_ILi8EEESH_EEENS5_IJSH_SC_EEEEEEEvNS4_8identityES12_S1C_vS1D_EENS_8epilogue10collective6detail29Sm90TmaWarpSpecializedAdapterINS1G_15DefaultEpilogueISJ_SK_SK_NS1F_6thread17LinearCombinationISJ_Li1EffLNS1K_9ScaleType4KindE0ELNS_15FloatRoundStyleE2ESJ_EENS1_15EpilogueDefaultEEEEEvvEEEEvNT_6ParamsE,@function
        .size           _ZN7cutlass13device_kernelINS_4gemm6kernel13GemmUniversalIN4cute5tupleIJiiiiEEENS1_10collective13CollectiveMmaINS1_34MainloopSm90TmaGmmaWarpSpecializedILi7ENS5_IJNS4_1CILi2EEESB_NSA_ILi1EEEEEENS1_35KernelTmaWarpSpecializedCooperativeEEENS5_IJNSA_ILi256EEESG_NSA_ILi32EEEEEENS_6half_tENS5_IJlSC_lEEESJ_SK_NS4_8TiledMMAINS4_8MMA_AtomIJNS4_4SM904GMMA26MMA_64x256x16_F32F16F16_SSILNSO_5MajorE0ELSQ_0ELNSO_7ScaleInE1ELSR_1EEEEEENS4_6LayoutINS5_IJSB_SC_SC_EEENS5_IJSC_NSA_ILi0EEESW_EEEEENS5_IJNS4_10UnderscoreESZ_SZ_EEEEENS4_23SM90_TMA_LOAD_MULTICASTENS4_14ComposedLayoutINS4_7SwizzleILi2ELi4ELi3EEENS4_18smem_ptr_flag_bitsILi16EEENSU_INS5_IJNSA_ILi8EEESH_EEENS5_IJSH_SC_EEEEEEEvNS4_8identityES12_S1C_vS1D_EENS_8epilogue10collective6detail29Sm90TmaWarpSpecializedAdapterINS1G_15DefaultEpilogueISJ_SK_SK_NS1F_6thread17LinearCombinationISJ_Li1EffLNS1K_9ScaleType4KindE0ELNS_15FloatRoundStyleE2ESJ_EENS1_15EpilogueDefaultEEEEEvvEEEEvNT_6ParamsE,(.L_x_587 - _ZN7cutlass13device_kernelINS_4gemm6kernel13GemmUniversalIN4cute5tupleIJiiiiEEENS1_10collective13CollectiveMmaINS1_34MainloopSm90TmaGmmaWarpSpecializedILi7ENS5_IJNS4_1CILi2EEESB_NSA_ILi1EEEEEENS1_35KernelTmaWarpSpecializedCooperativeEEENS5_IJNSA_ILi256EEESG_NSA_ILi32EEEEEENS_6half_tENS5_IJlSC_lEEESJ_SK_NS4_8TiledMMAINS4_8MMA_AtomIJNS4_4SM904GMMA26MMA_64x256x16_F32F16F16_SSILNSO_5MajorE0ELSQ_0ELNSO_7ScaleInE1ELSR_1EEEEEENS4_6LayoutINS5_IJSB_SC_SC_EEENS5_IJSC_NSA_ILi0EEESW_EEEEENS5_IJNS4_10UnderscoreESZ_SZ_EEEEENS4_23SM90_TMA_LOAD_MULTICASTENS4_14ComposedLayoutINS4_7SwizzleILi2ELi4ELi3EEENS4_18smem_ptr_flag_bitsILi16EEENSU_INS5_IJNSA_ILi8EEESH_EEENS5_IJSH_SC_EEEEEEEvNS4_8identityES12_S1C_vS1D_EENS_8epilogue10collective6detail29Sm90TmaWarpSpecializedAdapterINS1G_15DefaultEpilogueISJ_SK_SK_NS1F_6thread17LinearCombinationISJ_Li1EffLNS1K_9ScaleType4KindE0ELNS_15FloatRoundStyleE2ESJ_EENS1_15EpilogueDefaultEEEEEvvEEEEvNT_6ParamsE)
        .other          _ZN7cutlass13device_kernelINS_4gemm6kernel13GemmUniversalIN4cute5tupleIJiiiiEEENS1_10collective13CollectiveMmaINS1_34MainloopSm90TmaGmmaWarpSpecializedILi7ENS5_IJNS4_1CILi2EEESB_NSA_ILi1EEEEEENS1_35KernelTmaWarpSpecializedCooperativeEEENS5_IJNSA_ILi256EEESG_NSA_ILi32EEEEEENS_6half_tENS5_IJlSC_lEEESJ_SK_NS4_8TiledMMAINS4_8MMA_AtomIJNS4_4SM904GMMA26MMA_64x256x16_F32F16F16_SSILNSO_5MajorE0ELSQ_0ELNSO_7ScaleInE1ELSR_1EEEEEENS4_6LayoutINS5_IJSB_SC_SC_EEENS5_IJSC_NSA_ILi0EEESW_EEEEENS5_IJNS4_10UnderscoreESZ_SZ_EEEEENS4_23SM90_TMA_LOAD_MULTICASTENS4_14ComposedLayoutINS4_7SwizzleILi2ELi4ELi3EEENS4_18smem_ptr_flag_bitsILi16EEENSU_INS5_IJNSA_ILi8EEESH_EEENS5_IJSH_SC_EEEEEEEvNS4_8identityES12_S1C_vS1D_EENS_8epilogue10collective6detail29Sm90TmaWarpSpecializedAdapterINS1G_15DefaultEpilogueISJ_SK_SK_NS1F_6thread17LinearCombinationISJ_Li1EffLNS1K_9ScaleType4KindE0ELNS_15FloatRoundStyleE2ESJ_EENS1_15EpilogueDefaultEEEEEvvEEEEvNT_6ParamsE,@"STO_CUDA_ENTRY STV_DEFAULT"
_ZN7cutlass13device_kernelINS_4gemm6kernel13GemmUniversalIN4cute5tupleIJiiiiEEENS1_10collective13CollectiveMmaINS1_34MainloopSm90TmaGmmaWarpSpecializedILi7ENS5_IJNS4_1CILi2EEESB_NSA_ILi1EEEEEENS1_35KernelTmaWarpSpecializedCooperativeEEENS5_IJNSA_ILi256EEESG_NSA_ILi32EEEEEENS_6half_tENS5_IJlSC_lEEESJ_SK_NS4_8TiledMMAINS4_8MMA_AtomIJNS4_4SM904GMMA26MMA_64x256x16_F32F16F16_SSILNSO_5MajorE0ELSQ_0ELNSO_7ScaleInE1ELSR_1EEEEEENS4_6LayoutINS5_IJSB_SC_SC_EEENS5_IJSC_NSA_ILi0EEESW_EEEEENS5_IJNS4_10UnderscoreESZ_SZ_EEEEENS4_23SM90_TMA_LOAD_MULTICASTENS4_14ComposedLayoutINS4_7SwizzleILi2ELi4ELi3EEENS4_18smem_ptr_flag_bitsILi16EEENSU_INS5_IJNSA_ILi8EEESH_EEENS5_IJSH_SC_EEEEEEEvNS4_8identityES12_S1C_vS1D_EENS_8epilogue10collective6detail29Sm90TmaWarpSpecializedAdapterINS1G_15DefaultEpilogueISJ_SK_SK_NS1F_6thread17LinearCombinationISJ_Li1EffLNS1K_9ScaleType4KindE0ELNS_15FloatRoundStyleE2ESJ_EENS1_15EpilogueDefaultEEEEEvvEEEEvNT_6ParamsE:
[----:B------:R-:W0:Y:S02]  /*0000*/  LDC R1, c[0x0][0x28] ;  /* 0x00000a00ff017b82 */ /* 0x000e240000000800 */
[----:B0-----:R-:W-:Y:S01]  /*0010*/  VIADD R1, R1, 0xfffffb40 ;  /* 0xfffffb4001017836 */ /* 0x001fe20000000000 */
[----:B------:R-:W0:Y:S01]  /*0020*/  S2R R4, SR_TID.X ;  /* 0x0000000000047919 */ /* 0x000e220000002100 */
[----:B------:R-:W-:Y:S01]  /*0030*/  ELECT P0, URZ, PT ;  /* 0x00000000003f782f */ /* 0x000fe20003800000 */
[----:B------:R-:W-:Y:S01]  /*0040*/  BSSY B0, `(.L_x_0) ;  /* 0x0000015000007945 */ /* 0x000fe20003800000 */
[--C-:B0-----:R-:W-:Y:S02]  /*0050*/  SHF.R.U32.HI R0, RZ, 0x5, R4.reuse ;  /* 0x00000005ff007819 */ /* 0x101fe40000011604 */
[----:B------:R-:W-:-:S03]  /*0060*/  SHF.R.U32.HI R2, RZ, 0x7, R4 ;  /* 0x00000007ff027819 */ /* 0x000fc60000011604 */
[----:B------:R-:W0:Y:S04]  /*0070*/  SHFL.IDX PT, R3, R0, RZ, 0x1f ;  /* 0x00001fff00037589 */ /* 0x000e2800000e0000 */
[----:B------:R-:W1:Y:S01]  /*0080*/  SHFL.IDX PT, R2, R2, RZ, 0x1f ;  /* 0x00001fff02027589 */ /* 0x000e6200000e0000 */
[----:B0-----:R-:W-:Y:S02]  /*0090*/  R2UR UR9, R3 ;  /* 0x00000000030972ca */ /* 0x001fe400000e0000 */
[----:B-1----:R-:W-:-:S11]  /*00a0*/  R2UR UR5, R2 ;  /* 0x00000000020572ca */ /* 0x002fd600000e0000 */
[----:B------:R-:W-:Y:S02]  /*00b0*/  USHF.R.S32.HI UR4, URZ, 0x1f, UR9 ;  /* 0x0000001f3f047899 */ /* 0x000fe40008011409 */
[----:B------:R-:W-:Y:S02]  /*00c0*/  ISETP.NE.OR P0, PT, RZ, UR9, !P0 ;  /* 0x00000009ff007c0c */ /* 0x000fe4000c705670 */
[----:B------:R-:W-:-:S04]  /*00d0*/  ULEA.HI UR4, UR4, UR9, URZ, 0x2 ;  /* 0x0000000904047291 */ /* 0x000fc8000f8f103f */
[----:B------:R-:W-:-:S04]  /*00e0*/  ULOP3.LUT UR4, UR4, 0xfffffffc, URZ, 0xc0, !UPT ;  /* 0xfffffffc04047892 */ /* 0x000fc8000f8ec03f */
[----:B------:R-:W-:-:S03]  /*00f0*/  UIADD3 UR9, UR9, -UR4, URZ ;  /* 0x8000000409097290 */ /* 0x000fc6000fffe03f */
[----:B------:R-:W-:Y:S09]  /*0100*/  @P0 BRA `(.L_x_1) ;  /* 0x0000000000200947 */ /* 0x000ff20003800000 */
[----:B------:R-:W-:Y:S02]  /*0110*/  ULDC.64 UR6, c[0x0][0x198] ;  /* 0x0000660000067ab9 */ /* 0x000fe40000000a00 */
[----:B------:R-:W-:Y:S02]  /*0120*/  UIADD3 UR10, UP0, UR6, 0xf0, URZ ;  /* 0x000000f0060a7890 */ /* 0x000fe4000ff1e03f */
[----:B------:R-:W-:Y:S02]  /*0130*/  UIADD3 UR6, UP1, UR6, 0x1f0, URZ ;  /* 0x000001f006067890 */ /* 0x000fe4000ff3e03f */
[----:B------:R-:W-:Y:S02]  /*0140*/  UIADD3.X UR11, URZ, UR7, URZ, UP0, !UPT ;  /* 0x000000073f0b7290 */ /* 0x000fe400087fe43f */
[----:B------:R-:W-:-:S07]  /*0150*/  UIADD3.X UR7, URZ, UR7, URZ, UP1, !UPT ;  /* 0x000000073f077290 */ /* 0x000fce0008ffe43f */
[----:B------:R0:W-:Y:S02]  /*0160*/  UTMACCTL.PF [UR10] ;  /* 0x000000000a0079b9 */ /* 0x0001e40008040000 */
[----:B------:R0:W-:Y:S02]  /*0170*/  UTMACCTL.PF [UR6] ;  /* 0x00000000060079b9 */ /* 0x0001e40008040000 */
[----:B0-----:R-:W-:Y:S01]  /*0180*/  NOP ;  /* 0x0000000000007918 */ /* 0x001fe20000000000 */
.L_x_1:
[----:B------:R-:W-:Y:S05]  /*0190*/  BSYNC B0 ;  /* 0x0000000000007941 */ /* 0x000fea0003800000 */
.L_x_0:
[----:B------:R-:W0:Y:S01]  /*01a0*/  SHFL.IDX PT, R2, R0, RZ, 0x1f ;  /* 0x00001fff00027589 */ /* 0x000e2200000e0000 */
[----:B------:R-:W-:Y:S01]  /*01b0*/  UISETP.NE.AND UP0, UPT, UR9, 0x3, UPT ;  /* 0x000000030900788c */ /* 0x000fe2000bf05270 */
[----:B------:R-:W-:Y:S01]  /*01c0*/  ISETP.NE.AND P1, PT, RZ, UR5, PT ;  /* 0x00000005ff007c0c */ /* 0x000fe2000bf25270 */
[----:B------:R-:W-:Y:S02]  /*01d0*/  UIADD3 UR16, UR5, -0x1, URZ ;  /* 0xffffffff05107890 */ /* 0x000fe4000fffe03f */
[----:B------:R-:W-:Y:S02]  /*01e0*/  UISETP.EQ.OR UP0, UPT, UR9, URZ, !UP0 ;  /* 0x0000003f0900728c */ /* 0x000fe4000c702670 */
[----:B------:R-:W-:Y:S02]  /*01f0*/  UISETP.GE.U32.AND UP1, UPT, UR16, 0x2, UPT ;  /* 0x000000021000788c */ /* 0x000fe4000bf26070 */
[----:B------:R-:W-:-:S04]  /*0200*/  UISETP.EQ.AND UP0, UPT, UR5, URZ, UP0 ;  /* 0x0000003f0500728c */ /* 0x000fc80008702270 */
[----:B------:R-:W-:-:S04]  /*0210*/  USEL UR40, URZ, 0x1, !UP0 ;  /* 0x000000013f287887 */ /* 0x000fc8000c000000 */
[----:B------:R-:W-:Y:S01]  /*0220*/  USEL UR40, UR40, 0x2, UP1 ;  /* 0x0000000228287887 */ /* 0x000fe20008800000 */
[----:B0-----:R-:W-:-:S13]  /*0230*/  ISETP.NE.AND P0, PT, R2, RZ, PT ;  /* 0x000000ff0200720c */ /* 0x001fda0003f05270 */
[----:B------:R-:W-:Y:S05]  /*0240*/  @P0 BRA `(.L_x_2) ;  /* 0x0000000000700947 */ /* 0x000fea0003800000 */
[----:B------:R-:W0:Y:S01]  /*0250*/  S2UR UR8, SR_CgaCtaId ;  /* 0x00000000000879c3 */ /* 0x000e220000008800 */
[----:B------:R-:W-:Y:S01]  /*0260*/  UMOV UR4, 0x400 ;  /* 0x0000040000047882 */ /* 0x000fe20000000000 */
[----:B------:R-:W-:Y:S01]  /*0270*/  UMOV UR5, 0x1 ;  /* 0x0000000100057882 */ /* 0x000fe20000000000 */
[----:B------:R-:W-:Y:S01]  /*0280*/  UMOV UR6, 0x6 ;  /* 0x0000000600067882 */ /* 0x000fe20000000000 */
[----:B------:R-:W-:Y:S01]  /*0290*/  ELECT P0, URZ, PT ;  /* 0x00000000003f782f */ /* 0x000fe20003800000 */
[----:B------:R-:W-:-:S04]  /*02a0*/  UIADD3 UR6, -UR6, 0x100000, URZ ;  /* 0x0010000006067890 */ /* 0x000fc8000fffe13f */
[----:B------:R-:W-:Y:S02]  /*02b0*/  USHF.L.U32 UR7, UR6, 0xb, URZ ;  /* 0x0000000b06077899 */ /* 0x000fe4000800063f */
[----:B------:R-:W-:Y:S02]  /*02c0*/  USHF.L.U32 UR6, UR6, 0x1, URZ ;  /* 0x0000000106067899 */ /* 0x000fe4000800063f */
[----:B0-----:R-:W-:Y:S02]  /*02d0*/  ULEA UR8, UR8, UR4, 0x18 ;  /* 0x0000000408087291 */ /* 0x001fe4000f8ec03f */
[----:B------:R-:W-:-:S04]  /*02e0*/  UIADD3 UR4, -UR5, 0x100000, URZ ;  /* 0x0010000005047890 */ /* 0x000fc8000fffe13f */
[----:B------:R-:W-:Y:S02]  /*02f0*/  USHF.L.U32 UR5, UR4, 0xb, URZ ;  /* 0x0000000b04057899 */ /* 0x000fe4000800063f */
[----:B------:R-:W-:Y:S01]  /*0300*/  USHF.L.U32 UR4, UR4, 0x1, URZ ;  /* 0x0000000104047899 */ /* 0x000fe2000800063f */
[----:B------:R-:W0:Y:S11]  /*0310*/  FENCE.VIEW.ASYNC.S ;  /* 0x00000000000073c6 */ /* 0x000e360000000000 */
[----:B0-----:R0:W1:Y:S01]  /*0320*/  SYNCS.EXCH.64 URZ, [UR8], UR4 ;  /* 0x00000004083f75b2 */ /* 0x0010620008000100 */
[----:B------:R0:W2:Y:S01]  /*0330*/  SYNCS.EXCH.64 URZ, [UR8+0x38], UR6 ;  /* 0x00003806083f75b2 */ /* 0x0000a20008000100 */
[----:B------:R0:W3:Y:S01]  /*0340*/  SYNCS.EXCH.64 URZ, [UR8+0x8], UR4 ;  /* 0x00000804083f75b2 */ /* 0x0000e20008000100 */
[----:B------:R0:W4:Y:S01]  /*0350*/  SYNCS.EXCH.64 URZ, [UR8+0x40], UR6 ;  /* 0x00004006083f75b2 */ /* 0x0001220008000100 */
[----:B------:R0:W0:Y:S01]  /*0360*/  SYNCS.EXCH.64 URZ, [UR8+0x10], UR4 ;  /* 0x00001004083f75b2 */ /* 0x0000220008000100 */
        /* <DEDUP_REMOVED lines=9> */
[----:B------:R-:W-:Y:S01]  /*0400*/  NOP ;  /* 0x0000000000007918 */ /* 0x000fe20000000000 */
.L_x_2:
[----:B------:R-:W5:Y:S01]  /*0410*/  S2UR UR13, SR_CTAID.X ;  /* 0x00000000000d79c3 */ /* 0x000f620000002500 */
[----:B------:R-:W-:Y:S01]  /*0420*/  SHF.R.S32.HI R3, RZ, 0x1f, R4 ;  /* 0x0000001fff037819 */ /* 0x000fe20000011404 */
[----:B------:R1:W2:Y:S01]  /*0430*/  SHFL.IDX PT, R6, R0, RZ, 0x1f ;  /* 0x00001fff00067589 */ /* 0x0002a200000e0000 */
[----:B0-----:R-:W-:Y:S01]  /*0440*/  ULDC UR4, c[0x0][0x150] ;  /* 0x0000540000047ab9 */ /* 0x001fe20000000800 */
[----:B------:R-:W-:Y:S02]  /*0450*/  ELECT P0, URZ, PT ;  /* 0x00000000003f782f */ /* 0x000fe40003800000 */
[----:B------:R-:W-:Y:S01]  /*0460*/  LEA.HI R3, R3, R4, RZ, 0x7 ;  /* 0x0000000403037211 */ /* 0x000fe200078f38ff */
[----:B------:R-:W-:Y:S01]  /*0470*/  ULDC UR5, c[0x0][0x154] ;  /* 0x0000550000057ab9 */ /* 0x000fe20000000800 */
[----:B------:R-:W-:Y:S01]  /*0480*/  SHF.R.S32.HI R7, RZ, 0x1f, R2 ;  /* 0x0000001fff077819 */ /* 0x000fe20000011402 */
[----:B------:R-:W0:Y:S01]  /*0490*/  S2UR UR10, SR_CTAID.Y ;  /* 0x00000000000a79c3 */ /* 0x000e220000002600 */
[----:B------:R-:W-:Y:S01]  /*04a0*/  LOP3.LUT R3, R3, 0xffffff80, RZ, 0xc0, !PT ;  /* 0xffffff8003037812 */ /* 0x000fe200078ec0ff */
[----:B------:R-:W-:Y:S01]  /*04b0*/  ULDC UR8, c[0x0][0x144] ;  /* 0x0000510000087ab9 */ /* 0x000fe20000000800 */
[----:B------:R-:W-:Y:S01]  /*04c0*/  LEA.HI R7, R7, R2, RZ, 0x2 ;  /* 0x0000000207077211 */ /* 0x000fe200078f10ff */
[----:B------:R-:W-:Y:S01]  /*04d0*/  NOP ;  /* 0x0000000000007918 */ /* 0x000fe20000000000 */
[----:B------:R-:W-:Y:S01]  /*04e0*/  NOP ;  /* 0x0000000000007918 */ /* 0x000fe20000000000 */
[----:B------:R-:W-:Y:S01]  /*04f0*/  IMAD.IADD R3, R4, 0x1, -R3 ;  /* 0x0000000104037824 */ /* 0x000fe200078e0a03 */
[----:B------:R-:W-:Y:S01]  /*0500*/  LOP3.LUT R7, R7, 0x3ffffffc, RZ, 0xc0, !PT ;  /* 0x3ffffffc07077812 */ /* 0x000fe200078ec0ff */
[----:B------:R-:W-:Y:S01]  /*0510*/  ULDC UR11, c[0x0][0x148] ;  /* 0x00005200000b7ab9 */ /* 0x000fe20000000800 */
[----:B------:R-:W-:-:S02]  /*0520*/  IMAD.MOV.U32 R17, RZ, RZ, 0x1 ;  /* 0x00000001ff117424 */ /* 0x000fc400078e00ff */
[----:B------:R-:W-:Y:S01]  /*0530*/  SHF.R.S32.HI R4, RZ, 0x1f, R3 ;  /* 0x0000001fff047819 */ /* 0x000fe20000011403 */
[----:B------:R-:W-:-:S03]  /*0540*/  IMAD.IADD R2, R2, 0x1, -R7 ;  /* 0x0000000102027824 */ /* 0x000fc600078e0a07 */
[----:B------:R-:W-:Y:S02]  /*0550*/  LEA.HI R4, R4, R3, RZ, 0x3 ;  /* 0x0000000304047211 */ /* 0x000fe400078f18ff */
[----:B-----5:R-:W-:Y:S02]  /*0560*/  I2FP.F32.U32 R5, UR13 ;  /* 0x0000000d00057c45 */ /* 0x020fe40008201000 */
[--C-:B-1----:R-:W-:Y:S02]  /*0570*/  SHF.R.S32.HI R0, RZ, 0x3, R4.reuse ;  /* 0x00000003ff007819 */ /* 0x102fe40000011404 */
[----:B--2---:R-:W-:Y:S01]  /*0580*/  ISETP.NE.OR P0, PT, R6, RZ, !P0 ;  /* 0x000000ff0600720c */ /* 0x004fe20004705670 */
[----:B------:R-:W-:Y:S01]  /*0590*/  FMUL R8, R5, UR4 ;  /* 0x0000000405087c20 */ /* 0x000fe20008400000 */
[----:B------:R-:W-:-:S04]  /*05a0*/  SHF.R.S32.HI R5, RZ, 0x1f, R4 ;  /* 0x0000001fff057819 */ /* 0x000fc80000011404 */
[----:B------:R-:W-:Y:S01]  /*05b0*/  LEA.HI R5, R5, R0, RZ, 0x2 ;  /* 0x0000000005057211 */ /* 0x000fe200078f10ff */
[----:B------:R-:W1:Y:S03]  /*05c0*/  F2I.U32.TRUNC.NTZ R8, R8 ;  /* 0x0000000800087305 */ /* 0x000e66000020f000 */
[----:B------:R-:W-:-:S03]  /*05d0*/  LOP3.LUT R5, R5, 0xfffffffc, RZ, 0xc0, !PT ;  /* 0xfffffffc05057812 */ /* 0x000fc600078ec0ff */
[----:B------:R-:W-:Y:S01]  /*05e0*/  VOTEU.ALL UP0, P0 ;  /* 0x00000000003f7886 */ /* 0x000fe20000000000 */
[----:B------:R-:W-:Y:S01]  /*05f0*/  VOTEU.ALL UP1, P0 ;  /* 0x00000000003f7886 */ /* 0x000fe20000020000 */
[----:B------:R-:W-:Y:S01]  /*0600*/  IMAD.IADD R5, R0, 0x1, -R5 ;  /* 0x0000000100057824 */ /* 0x000fe200078e0a05 */
[----:B0-----:R-:W-:Y:S02]  /*0610*/  I2FP.F32.U32 R0, UR10 ;  /* 0x0000000a00007c45 */ /* 0x001fe40008201000 */
[----:B------:R-:W0:Y:S01]  /*0620*/  @!UP0 S2UR UR7, SR_CgaCtaId ;  /* 0x00000000000789c3 */ /* 0x000e220000008800 */
[----:B------:R-:W-:Y:S01]  /*0630*/  IMAD R2, R2, 0x4, R5 ;  /* 0x0000000402027824 */ /* 0x000fe200078e0205 */
[----:B------:R-:W-:Y:S01]  /*0640*/  @!UP0 UMOV UR6, 0x400 ;  /* 0x0000040000068882 */ /* 0x000fe20000000000 */
[----:B------:R-:W-:Y:S01]  /*0650*/  FMUL R4, R0, UR5 ;  /* 0x0000000500047c20 */ /* 0x000fe20008400000 */
[----:B-1----:R-:W-:Y:S02]  /*0660*/  R2UR UR4, R8 ;  /* 0x00000000080472ca */ /* 0x002fe400000e0000 */
[----:B------:R-:W-:-:S03]  /*0670*/  LEA.HI R0, R2, R2, RZ, 0x1 ;  /* 0x0000000202007211 */ /* 0x000fc600078f08ff */
[----:B------:R-:W1:Y:S01]  /*0680*/  F2I.U32.TRUNC.NTZ R4, R4 ;  /* 0x0000000400047305 */ /* 0x000e62000020f000 */
[----:B------:R-:W-:-:S05]  /*0690*/  LOP3.LUT R5, R0, 0xfffffffe, RZ, 0xc0, !PT ;  /* 0xfffffffe00057812 */ /* 0x000fca00078ec0ff */
[----:B------:R-:W-:Y:S02]  /*06a0*/  IMAD.IADD R5, R2, 0x1, -R5 ;  /* 0x0000000102057824 */ /* 0x000fe400078e0a05 */
[----:B------:R-:W-:-:S04]  /*06b0*/  UIADD3 UR4, -UR4, URZ, URZ ;  /* 0x0000003f04047290 */ /* 0x000fc8000fffe13f */
[----:B------:R-:W-:Y:S01]  /*06c0*/  UIMAD UR8, UR8, UR4, UR13 ;  /* 0x00000004080872a4 */ /* 0x000fe2000f8e020d */
[----:B-1----:R-:W-:Y:S02]  /*06d0*/  R2UR UR12, R4 ;  /* 0x00000000040c72ca */ /* 0x002fe400000e0000 */
[----:B------:R-:W-:Y:S01]  /*06e0*/  UMOV UR4, 0x20 ;  /* 0x0000002000047882 */ /* 0x000fe20000000000 */
[----:B------:R-:W1:Y:S02]  /*06f0*/  LDC R4, c[0x0][0x140] ;  /* 0x00005000ff047b82 */ /* 0x000e640000000800 */
[----:B------:R-:W-:Y:S01]  /*0700*/  ISETP.NE.AND P3, PT, R5, UR8, PT ;  /* 0x0000000805007c0c */ /* 0x000fe2000bf65270 */
[----:B------:R-:W-:-:S04]  /*0710*/  @!UP0 UIADD3 UR4, -UR4, 0x100000, URZ ;  /* 0x0010000004048890 */ /* 0x000fc8000fffe13f */
[----:B------:R-:W-:Y:S02]  /*0720*/  @!UP0 USHF.L.U32 UR5, UR4, 0xb, URZ ;  /* 0x0000000b04058899 */ /* 0x000fe4000800063f */
[----:B------:R-:W-:Y:S01]  /*0730*/  @!UP0 USHF.L.U32 UR4, UR4, 0x1, URZ ;  /* 0x0000000104048899 */ /* 0x000fe2000800063f */
[C---:B------:R-:W-:Y:S01]  /*0740*/  SHF.L.U32 R5, R2.reuse, 0x2, RZ ;  /* 0x0000000202057819 */ /* 0x040fe200000006ff */
[----:B0-----:R-:W-:Y:S01]  /*0750*/  @!UP0 ULEA UR6, UR7, UR6, 0x18 ;  /* 0x0000000607068291 */ /* 0x001fe2000f8ec03f */
[----:B------:R-:W-:Y:S02]  /*0760*/  VOTEU.ALL UP0, P0 ;  /* 0x00000000003f7886 */ /* 0x000fe40000000000 */
[----:B------:R-:W-:Y:S02]  /*0770*/  LOP3.LUT R152, R2, 0xc, R5, 0x78, !PT ;  /* 0x0000000c02987812 */ /* 0x000fe400078e7805 */
[----:B------:R-:W-:Y:S01]  /*0780*/  LOP3.LUT P0, RZ, R3, 0x7, RZ, 0xc0, !PT ;  /* 0x0000000703ff7812 */ /* 0x000fe2000780c0ff */
[----:B------:R-:W-:-:S03]  /*0790*/  UIADD3 UR12, -UR12, URZ, URZ ;  /* 0x0000003f0c0c7290 */ /* 0x000fc6000fffe13f */
[C---:B------:R-:W-:Y:S02]  /*07a0*/  ISETP.LT.U32.AND P0, PT, R152.reuse, 0x4, !P0 ;  /* 0x000000049800780c */ /* 0x040fe40004701070 */
[----:B------:R-:W-:Y:S01]  /*07b0*/  @P3 LEA.HI R0, R152, R152, RZ, 0x1 ;  /* 0x0000009898003211 */ /* 0x000fe200078f08ff */
[----:B------:R-:W0:Y:S02]  /*07c0*/  FENCE.VIEW.ASYNC.S ;  /* 0x00000000000073c6 */ /* 0x000e240000000000 */
[----:B0-----:R-:W0:Y:S01]  /*07d0*/  @!UP0 SYNCS.EXCH.64 URZ, [UR6+0x80], UR4 ;  /* 0x00008004063f85b2 */ /* 0x001e220008000100 */
[----:B------:R-:W-:Y:S02]  /*07e0*/  @P3 SHF.R.S32.HI R0, RZ, 0x1, R0 ;  /* 0x00000001ff003819 */ /* 0x000fe40000011400 */
[----:B-1----:R-:W-:Y:S01]  /*07f0*/  ISETP.EQ.U32.AND P2, PT, R4, 0x1, PT ;  /* 0x000000010400780c */ /* 0x002fe20003f42070 */
[----:B------:R1:W2:Y:S01]  /*0800*/  @!UP1 SYNCS.EXCH.64 URZ, [UR6+0x88], UR4 ;  /* 0x00008804063f95b2 */ /* 0x0002a20008000100 */
[----:B------:R-:W-:Y:S01]  /*0810*/  NOP ;  /* 0x0000000000007918 */ /* 0x000fe20000000000 */
[----:B-1----:R-:W-:-:S06]  /*0820*/  UIMAD UR4, UR11, UR12, UR10 ;  /* 0x0000000c0b0472a4 */ /* 0x002fcc000f8e020a */
[----:B------:R-:W-:Y:S02]  /*0830*/  @P3 ISETP.NE.AND P4, PT, R0, UR4, PT ;  /* 0x0000000400003c0c */ /* 0x000fe4000bf85270 */
[----:B------:R-:W-:Y:S02]  /*0840*/  SEL R0, RZ, 0x1, !P0 ;  /* 0x00000001ff007807 */ /* 0x000fe40004000000 */
[----:B------:R-:W-:-:S04]  /*0850*/  @P3 SEL R17, RZ, 0x1, P4 ;  /* 0x00000001ff113807 */ /* 0x000fc80002000000 */
[----:B------:R-:W-:Y:S01]  /*0860*/  LOP3.LUT R17, R17, R0, RZ, 0xc0, !PT ;  /* 0x0000000011117212 */ /* 0x000fe200078ec0ff */
[----:B0-----:R-:W-:Y:S06]  /*0870*/  @!P2 BRA `(.L_x_3) ;  /* 0x000000000008a947 */ /* 0x001fec0003800000 */
[----:B--234-:R-:W-:Y:S01]  /*0880*/  UCGABAR_ARV ;  /* 0x00000000000079c7 */ /* 0x01cfe20008000000 */
[----:B------:R-:W-:Y:S05]  /*0890*/  BRA `(.L_x_4) ;  /* 0x0000000000047947 */ /* 0x000fea0003800000 */
.L_x_3:
[----:B--234-:R-:W-:Y:S01]  /*08a0*/  NOP ;  /* 0x0000000000007918 */ /* 0x01cfe20000000000 */
.L_x_4:
[----:B------:R-:W-:Y:S01]  /*08b0*/  ULDC UR4, c[0x0][0x65c] ;  /* 0x0001970000047ab9 */ /* 0x000fe20000000800 */
[----:B------:R-:W-:Y:S01]  /*08c0*/  UMOV UR5, URZ ;  /* 0x0000003f00057c82 */ /* 0x000fe20008000000 */
[----:B------:R-:W-:-:S03]  /*08d0*/  UISETP.NE.AND UP0, UPT, UR4, 0x1, UPT ;  /* 0x000000010400788c */ /* 0x000fc6000bf05270 */
[----:B------:R-:W-:Y:S01]  /*08e0*/  UMOV UR4, UR13 ;  /* 0x0000000d00047c82 */ /* 0x000fe20008000000 */
[----:B------:R-:W-:Y:S02]  /*08f0*/  UP2UR UR45, UPR, URZ, 0x1 ;  /* 0x000000013f2d7883 */ /* 0x000fe40008000000 */
[----:B------:R-:W-:Y:S02]  /*0900*/  PLOP3.LUT P0, PT, PT, PT, UP0, 0x80, 0x0 ;  /* 0x000000000000781c */ /* 0x000fe40003f0f008 */
[----:B------:R-:W-:Y:S02]  /*0910*/  PLOP3.LUT P3, PT, PT, PT, UP0, 0x80, 0x0 ;  /* 0x000000000000781c */ /* 0x000fe40003f6f008 */
[----:B------:R-:W-:Y:S01]  /*0920*/  PLOP3.LUT P5, PT, PT, PT, UP0, 0x80, 0x0 ;  /* 0x000000000000781c */ /* 0x000fe20003faf008 */
[----:B------:R-:W-:Y:S01]  /*0930*/  @UP0 ULDC UR14, c[0x0][0x10] ;  /* 0x00000400000e0ab9 */ /* 0x000fe20000000800 */
[----:B------:R-:W-:Y:S01]  /*0940*/  @UP0 UMOV UR6, UR10 ;  /* 0x0000000a00060c82 */ /* 0x000fe20008000000 */
[----:B------:R-:W-:Y:S01]  /*0950*/  @UP0 UMOV UR7, URZ ;  /* 0x0000003f00070c82 */ /* 0x000fe20008000000 */
[----:B------:R-:W-:Y:S01]  /*0960*/  PLOP3.LUT P4, PT, PT, PT, UP0, 0x80, 0x0 ;  /* 0x000000000000781c */ /* 0x000fe20003f8f008 */
[----:B------:R-:W-:-:S03]  /*0970*/  @UP0 UIMAD.WIDE.U32 UR14, UR13, UR14, UR6 ;  /* 0x0000000e0d0e02a5 */ /* 0x000fc6000f8e0006 */
[----:B------:R-:W-:Y:S01]  /*0980*/  @!UP0 ULDC UR7, c[0x0][0xc] ;  /* 0x0000030000078ab9 */ /* 0x000fe20000000800 */
[----:B------:R-:W-:Y:S01]  /*0990*/  @UP0 UMOV UR6, URZ ;  /* 0x0000003f00060c82 */ /* 0x000fe20008000000 */
[----:B------:R-:W-:Y:S01]  /*09a0*/  @!UP0 UIMAD.WIDE.U32 UR4, UR10, UR7, UR4 ;  /* 0x000000070a0482a5 */ /* 0x000fe2000f8e0004 */
[----:B------:R-:W-:Y:S01]  /*09b0*/  IMAD.U32 R2, RZ, RZ, UR14 ;  /* 0x0000000eff027e24 */ /* 0x000fe2000f8e00ff */
[----:B------:R-:W-:Y:S02]  /*09c0*/  @UP0 UIADD3 UR6, UR15, UR6, URZ ;  /* 0x000000060f060290 */ /* 0x000fe4000fffe03f */
[----:B------:R-:W-:Y:S02]  /*09d0*/  IMAD.U32 R3, RZ, RZ, UR15 ;  /* 0x0000000fff037e24 */ /* 0x000fe4000f8e00ff */
[----:B------:R-:W-:Y:S01]  /*09e0*/  @P0 IMAD.MOV.U32 R7, RZ, RZ, R2 ;  /* 0x000000ffff070224 */ /* 0x000fe200078e0002 */
[----:B------:R-:W-:Y:S01]  /*09f0*/  MOV R3, UR5 ;  /* 0x0000000500037c02 */ /* 0x000fe20008000f00 */
[----:B------:R-:W-:-:S02]  /*0a00*/  IMAD.U32 R5, RZ, RZ, UR5 ;  /* 0x00000005ff057e24 */ /* 0x000fc4000f8e00ff */
[----:B------:R-:W-:Y:S02]  /*0a10*/  IMAD.U32 R2, RZ, RZ, UR4 ;  /* 0x00000004ff027e24 */ /* 0x000fe4000f8e00ff */
[----:B------:R-:W-:Y:S02]  /*0a20*/  @P3 IMAD.U32 R6, RZ, RZ, UR6 ;  /* 0x00000006ff063e24 */ /* 0x000fe4000f8e00ff */
[----:B------:R-:W-:Y:S02]  /*0a30*/  @!P5 IMAD.MOV.U32 R6, RZ, RZ, R5 ;  /* 0x000000ffff06d224 */ /* 0x000fe400078e0005 */
[----:B------:R-:W-:Y:S02]  /*0a40*/  @!P4 IMAD.MOV.U32 R7, RZ, RZ, R2 ;  /* 0x000000ffff07c224 */ /* 0x000fe400078e0002 */
[----:B------:R-:W-:Y:S01]  /*0a50*/  IMAD.U32 R4, RZ, RZ, UR4 ;  /* 0x00000004ff047e24 */ /* 0x000fe2000f8e00ff */
[----:B------:R0:W-:Y:S04]  /*0a60*/  STL [R1+0x200], R6 ;  /* 0x0002000601007387 */ /* 0x0001e80000100800 */
[----:B------:R0:W-:Y:S01]  /*0a70*/  STL [R1+0x204], R7 ;  /* 0x0002040701007387 */ /* 0x0001e20000100800 */
[----:B------:R-:W-:Y:S05]  /*0a80*/  @!P2 BRA `(.L_x_5) ;  /* 0x00000000000ca947 */ /* 0x000fea0003800000 */
[----:B------:R-:W-:Y:S01]  /*0a90*/  UCGABAR_WAIT ;  /* 0x0000000000007dc7 */ /* 0x000fe20008000000 */
[----:B------:R-:W-:Y:S01]  /*0aa0*/  CCTL.IVALL ;  /* 0x00000000ff00798f */ /* 0x000fe20002000000 */
[----:B------:R-:W-:Y:S05]  /*0ab0*/  BRA `(.L_x_6) ;  /* 0x0000000000047947 */ /* 0x000fea0003800000 */
.L_x_5:
[----:B------:R-:W-:Y:S06]  /*0ac0*/  BAR.SYNC.DEFER_BLOCKING 0x0 ;  /* 0x0000000000007b1d */ /* 0x000fec0000010000 */
.L_x_6:
[----:B------:R-:W-:Y:S05]  /*0ad0*/  @!P1 BRA `(.L_x_7) ;  /* 0x0000015400c09947 */ /* 0x000fea0003800000 */
[----:B------:R-:W-:-:S06]  /*0ae0*/  UISETP.GT.U32.AND UP0, UPT, UR16, 0x1, UPT ;  /* 0x000000011000788c */ /* 0x000fcc000bf04070 */
[----:B------:R-:W-:-:S13]  /*0af0*/  PLOP3.LUT P0, PT, PT, PT, UP0, 0x80, 0x0 ;  /* 0x000000000000781c */ /* 0x000fda0003f0f008 */
[----:B------:R-:W-:Y:S05]  /*0b00*/  @P0 EXIT ;  /* 0x000000000000094d */ /* 0x000fea0003800000 */
[----:B------:R-:W-:Y:S01]  /*0b10*/  ULDC.64 UR4, c[0x0][0x650] ;  /* 0x0001940000047ab9 */ /* 0x000fe20000000a00 */
[----:B------:R-:W-:Y:S01]  /*0b20*/  UMOV UR41, 0xffffffff ;  /* 0xffffffff00297882 */ /* 0x000fe20000000000 */
[----:B------:R-:W-:Y:S01]  /*0b30*/  ISETP.GE.U32.AND P0, PT, R7, UR4, PT ;  /* 0x0000000407007c0c */ /* 0x000fe2000bf06070 */
[----:B------:R-:W-:Y:S01]  /*0b40*/  UMOV UR42, 0xffffffff ;  /* 0xffffffff002a7882 */ /* 0x000fe20000000000 */
[----:B------:R-:W-:Y:S01]  /*0b50*/  UMOV UR43, 0xffffffff ;  /* 0xffffffff002b7882 */ /* 0x000fe20000000000 */
[----:B------:R-:W-:Y:S02]  /*0b60*/  PRMT R0, RZ, 0x7610, R0 ;  /* 0x00007610ff007816 */ /* 0x000fe40000000000 */
[----:B------:R-:W-:-:S13]  /*0b70*/  ISETP.GE.U32.AND.EX P0, PT, R6, UR5, PT, P0 ;  /* 0x0000000506007c0c */ /* 0x000fda000bf06100 */
[----:B------:R-:W-:Y:S05]  /*0b80*/  @P0 BRA `(.L_x_8) ;  /* 0x0000000400480947 */ /* 0x000fea0003800000 */
[----:B------:R-:W-:Y:S01]  /*0b90*/  ULDC.64 UR16, c[0x0][0x628] ;  /* 0x00018a0000107ab9 */ /* 0x000fe20000000a00 */
[C---:B------:R-:W-:Y:S01]  /*0ba0*/  R2UR UR19, R7.reuse ;  /* 0x00000000071372ca */ /* 0x040fe200000e0000 */
[----:B------:R-:W-:Y:S01]  /*0bb0*/  ULDC UR18, c[0x0][0x630] ;  /* 0x00018c0000127ab9 */ /* 0x000fe20000000800 */
[----:B------:R-:W-:Y:S02]  /*0bc0*/  ISETP.NE.U32.AND P0, PT, RZ, UR16, PT ;  /* 0x00000010ff007c0c */ /* 0x000fe4000bf05070 */
[----:B------:R-:W-:Y:S02]  /*0bd0*/  R2UR UR4, R7 ;  /* 0x00000000070472ca */ /* 0x000fe400000e0000 */
[----:B------:R-:W-:Y:S02]  /*0be0*/  ISETP.NE.AND.EX P0, PT, RZ, UR17, PT, P0 ;  /* 0x00000011ff007c0c */ /* 0x000fe4000bf05300 */
[----:B------:R-:W-:-:S11]  /*0bf0*/  R2UR UR5, R6 ;  /* 0x00000000060572ca */ /* 0x000fd600000e0000 */
[----:B------:R-:W-:Y:S05]  /*0c00*/  @!P0 BRA `(.L_x_9) ;  /* 0x0000000000308947 */ /* 0x000fea0003800000 */
[----:B------:R-:W-:Y:S01]  /*0c10*/  R2UR UR4, R7 ;  /* 0x00000000070472ca */ /* 0x000fe200000e0000 */
[----:B------:R-:W-:Y:S01]  /*0c20*/  ULDC UR9, c[0x0][0x634] ;  /* 0x00018d0000097ab9 */ /* 0x000fe20000000800 */
[----:B------:R-:W-:-:S11]  /*0c30*/  R2UR UR13, R6 ;  /* 0x00000000060d72ca */ /* 0x000fd600000e0000 */
[----:B------:R-:W-:-:S04]  /*0c40*/  UIADD3 UR9, UP0, UR4, UR9, URZ ;  /* 0x0000000904097290 */ /* 0x000fc8000ff1e03f */
[----:B------:R-:W-:-:S04]  /*0c50*/  UIADD3.X UR13, URZ, UR13, URZ, UP0, !UPT ;  /* 0x0000000d3f0d7290 */ /* 0x000fc800087fe43f */
[----:B------:R-:W-:-:S04]  /*0c60*/  UIMAD.WIDE.U32 UR4, UR13, UR16, URZ ;  /* 0x000000100d0472a5 */ /* 0x000fc8000f8e003f */
[----:B------:R-:W-:Y:S02]  /*0c70*/  UIMAD.WIDE.U32 UR6, UP0, UR9, UR17, UR4 ;  /* 0x00000011090672a5 */ /* 0x000fe4000f800004 */
[----:B------:R-:W-:Y:S02]  /*0c80*/  UIMAD.WIDE.U32 UR4, UR9, UR16, URZ ;  /* 0x00000010090472a5 */ /* 0x000fe4000f8e003f */
[----:B------:R-:W-:Y:S02]  /*0c90*/  UIADD3.X UR15, URZ, URZ, URZ, UP0, !UPT ;  /* 0x0000003f3f0f7290 */ /* 0x000fe400087fe43f */
[----:B------:R-:W-:Y:S01]  /*0ca0*/  UIADD3 URZ, UP0, UR5, UR6, URZ ;  /* 0x00000006053f7290 */ /* 0x000fe2000ff1e03f */
[----:B------:R-:W-:-:S03]  /*0cb0*/  UMOV UR14, UR7 ;  /* 0x00000007000e7c82 */ /* 0x000fc60008000000 */
[----:B------:R-:W-:-:S12]  /*0cc0*/  UIMAD.WIDE.U32.X UR4, UR13, UR17, UR14, UP0 ;  /* 0x000000110d0472a5 */ /* 0x000fd800080e040e */
.L_x_9:
[----:B------:R-:W-:Y:S01]  /*0cd0*/  USHF.R.U64 UR43, UR4, UR18, UR5 ;  /* 0x00000012042b7299 */ /* 0x000fe20008001205 */
[----:B------:R-:W-:Y:S01]  /*0ce0*/  R2UR UR7, R6 ;  /* 0x00000000060772ca */ /* 0x000fe200000e0000 */
[----:B------:R-:W-:Y:S02]  /*0cf0*/  USHF.R.U32.HI UR4, URZ, UR18, UR5 ;  /* 0x000000123f047299 */ /* 0x000fe40008011605 */
[----:B------:R-:W-:Y:S01]  /*0d00*/  UIADD3 UR5, UP0, URZ, -UR43, URZ ;  /* 0x8000002b3f057290 */ /* 0x000fe2000ff1e03f */
[----:B------:R-:W-:Y:S01]  /*0d10*/  ULDC.64 UR14, c[0x0][0x620] ;  /* 0x00018800000e7ab9 */ /* 0x000fe20000000a00 */
[----:B------:R-:W-:Y:S02]  /*0d20*/  UMOV UR6, UR19 ;  /* 0x0000001300067c82 */ /* 0x000fe40008000000 */
[----:B------:R-:W-:Y:S01]  /*0d30*/  UIADD3.X UR4, URZ, ~UR4, URZ, UP0, !UPT ;  /* 0x800000043f047290 */ /* 0x000fe200087fe43f */
[----:B------:R-:W-:Y:S01]  /*0d40*/  ULDC UR9, c[0x0][0x618] ;  /* 0x0001860000097ab9 */ /* 0x000fe20000000800 */
[----:B------:R-:W-:-:S02]  /*0d50*/  UIMAD UR12, UR11, UR12, UR10 ;  /* 0x0000000c0b0c72a4 */ /* 0x000fc4000f8e020a */
[----:B------:R-:W-:Y:S02]  /*0d60*/  UIMAD UR4, UR4, UR14, URZ ;  /* 0x0000000e040472a4 */ /* 0x000fe4000f8e023f */
[----:B------:R-:W-:Y:S02]  /*0d70*/  UIMAD.WIDE.U32 UR6, UR5, UR14, UR6 ;  /* 0x0000000e050672a5 */ /* 0x000fe4000f8e0006 */
[----:B------:R-:W-:Y:S01]  /*0d80*/  UIMAD UR4, UR5, UR15, UR4 ;  /* 0x0000000f050472a4 */ /* 0x000fe2000f8e0204 */
[----:B------:R-:W-:Y:S01]  /*0d90*/  ULDC UR10, c[0x0][0x608] ;  /* 0x00018200000a7ab9 */ /* 0x000fe20000000800 */
[----:B------:R-:W-:Y:S02]  /*0da0*/  ULDC UR18, c[0x0][0x658] ;  /* 0x0001960000127ab9 */ /* 0x000fe40000000800 */
[----:B------:R-:W-:Y:S01]  /*0db0*/  UIADD3 UR7, UR7, UR4, URZ ;  /* 0x0000000407077290 */ /* 0x000fe2000fffe03f */
[----:B------:R-:W-:Y:S02]  /*0dc0*/  UMOV UR11, 0xffffffff ;  /* 0xffffffff000b7882 */ /* 0x000fe40000000000 */
[----:B------:R-:W-:Y:S01]  /*0dd0*/  ULDC.64 UR4, c[0x0][0x640] ;  /* 0x0001900000047ab9 */ /* 0x000fe20000000a00 */
[----:B------:R-:W-:Y:S01]  /*0de0*/  USHF.R.U64 UR16, UR6, UR9, UR7 ;  /* 0x0000000906107299 */ /* 0x000fe20008001207 */
[----:B------:R-:W-:Y:S01]  /*0df0*/  ISETP.NE.U32.AND P0, PT, RZ, UR4, PT ;  /* 0x00000004ff007c0c */ /* 0x000fe2000bf05070 */
[----:B------:R-:W-:-:S02]  /*0e00*/  USHF.R.U32.HI UR7, URZ, UR9, UR7 ;  /* 0x000000093f077299 */ /* 0x000fc40008011607 */
[----:B------:R-:W-:Y:S01]  /*0e10*/  USHF.L.U32 UR6, UR11, UR18, URZ ;  /* 0x000000120b067299 */ /* 0x000fe2000800063f */
[----:B------:R-:W-:Y:S01]  /*0e20*/  ISETP.NE.AND.EX P0, PT, RZ, UR5, PT, P0 ;  /* 0x00000005ff007c0c */ /* 0x000fe2000bf05300 */
[----:B------:R-:W-:Y:S02]  /*0e30*/  USHF.R.U64 UR22, UR16, UR10, UR7 ;  /* 0x0000000a10167299 */ /* 0x000fe40008001207 */
[----:B------:R-:W-:Y:S02]  /*0e40*/  USHF.R.U32.HI UR7, URZ, UR10, UR7 ;  /* 0x0000000a3f077299 */ /* 0x000fe40008011607 */
[----:B------:R-:W-:Y:S02]  /*0e50*/  UISETP.NE.AND UP1, UPT, UR45, URZ, UPT ;  /* 0x0000003f2d00728c */ /* 0x000fe4000bf25270 */
[----:B------:R-:W-:Y:S01]  /*0e60*/  USHF.R.U64 UR23, UR22, UR18, UR7 ;  /* 0x0000001216177299 */ /* 0x000fe20008001207 */
[----:B------:R-:W-:Y:S01]  /*0e70*/  ULDC UR17, c[0x0][0x600] ;  /* 0x0001800000117ab9 */ /* 0x000fe20000000800 */
[----:B------:R-:W-:-:S02]  /*0e80*/  ULOP3.LUT UR13, URZ, UR6, URZ, 0x33, !UPT ;  /* 0x000000063f0d7292 */ /* 0x000fc4000f8e333f */
[----:B------:R-:W-:Y:S02]  /*0e90*/  UIADD3 UR15, UR17, -0x1, URZ ;  /* 0xffffffff110f7890 */ /* 0x000fe4000fffe03f */
[----:B------:R-:W-:Y:S02]  /*0ea0*/  USEL UR12, UR8, UR12, !UP1 ;  /* 0x0000000c080c7287 */ /* 0x000fe4000c800000 */
[----:B------:R-:W-:Y:S01]  /*0eb0*/  USHF.R.U32.HI UR7, URZ, UR18, UR7 ;  /* 0x000000123f077299 */ /* 0x000fe20008011607 */
[----:B------:R-:W-:Y:S01]  /*0ec0*/  ULDC UR19, c[0x0][0x648] ;  /* 0x0001920000137ab9 */ /* 0x000fe20000000800 */
[----:B------:R-:W-:Y:S01]  /*0ed0*/  ULDC UR20, c[0x0][0x638] ;  /* 0x00018e0000147ab9 */ /* 0x000fe20000000800 */
[----:B------:R-:W-:Y:S01]  /*0ee0*/  UMOV UR21, 0x1 ;  /* 0x0000000100157882 */ /* 0x000fe20000000000 */
[----:B------:R-:W-:Y:S01]  /*0ef0*/  UMOV UR6, UR23 ;  /* 0x0000001700067c82 */ /* 0x000fe20008000000 */
[----:B------:R-:W-:Y:S07]  /*0f00*/  @!P0 BRA `(.L_x_10) ;  /* 0x0000000000308947 */ /* 0x000fee0003800000 */
[----:B------:R-:W-:Y:S02]  /*0f10*/  ULDC UR10, c[0x0][0x64c] ;  /* 0x00019300000a7ab9 */ /* 0x000fe40000000800 */
        /* <DEDUP_REMOVED lines=8> */
[----:B------:R-:W-:-:S07]  /*0fa0*/  UIMAD.WIDE.U32.X UR4, UR14, UR5, UR10, UP0 ;  /* 0x000000050e0472a5 */ /* 0x000fce00080e040a */
[----:B------:R-:W-:Y:S01]  /*0fb0*/  UMOV UR6, UR4 ;  /* 0x0000000400067c82 */ /* 0x000fe20008000000 */
[----:B------:R-:W-:-:S05]  /*0fc0*/  UMOV UR7, UR5 ;  /* 0x0000000500077c82 */ /* 0x000fca0008000000 */
.L_x_10:
[----:B------:R-:W-:Y:S01]  /*0fd0*/  USHF.R.U64 UR5, UR6, UR19, UR7 ;  /* 0x0000001306057299 */ /* 0x000fe20008001207 */
[----:B------:R-:W-:Y:S01]  /*0fe0*/  IMAD.MOV.U32 R0, RZ, RZ, 0x1 ;  /* 0x00000001ff007424 */ /* 0x000fe200078e00ff */
[----:B------:R-:W-:Y:S02]  /*0ff0*/  USHF.L.U32 UR4, UR21, UR18, URZ ;  /* 0x0000001215047299 */ /* 0x000fe4000800063f */
[----:B------:R-:W-:Y:S02]  /*1000*/  ULOP3.LUT UR13, UR22, UR13, URZ, 0xc0, !UPT ;  /* 0x0000000d160d7292 */ /* 0x000fe4000f8ec03f */
[----:B------:R-:W-:Y:S02]  /*1010*/  UIADD3 UR6, -UR5, URZ, URZ ;  /* 0x0000003f05067290 */ /* 0x000fe4000fffe13f */
[----:B------:R-:W-:Y:S02]  /*1020*/  UIMAD UR13, UR4, UR5, UR13 ;  /* 0x00000005040d72a4 */ /* 0x000fe4000f8e020d */
[----:B------:R-:W-:-:S02]  /*1030*/  ULOP3.LUT UR15, UR16, UR15, URZ, 0xc0, !UPT ;  /* 0x0000000f100f7292 */ /* 0x000fc4000f8ec03f */
[----:B------:R-:W-:Y:S01]  /*1040*/  UIMAD UR4, UR6, UR20, UR23 ;  /* 0x00000014060472a4 */ /* 0x000fe2000f8e0217 */
[----:B------:R-:W-:Y:S01]  /*1050*/  ULDC UR5, c[0x0][0x610] ;  /* 0x0001840000057ab9 */ /* 0x000fe20000000800 */
[----:B------:R-:W-:Y:S02]  /*1060*/  UISETP.NE.AND UP0, UPT, UR45, URZ, UPT ;  /* 0x0000003f2d00728c */ /* 0x000fe4000bf05270 */
[----:B------:R-:W-:Y:S02]  /*1070*/  UIMAD UR12, UR13, UR5, UR12 ;  /* 0x000000050d0c72a4 */ /* 0x000fe4000f8e020c */
[----:B------:R-:W-:-:S04]  /*1080*/  UIMAD UR4, UR4, UR17, UR15 ;  /* 0x00000011040472a4 */ /* 0x000fc8000f8e020f */
[----:B------:R-:W-:Y:S02]  /*1090*/  USEL UR42, UR4, UR12, !UP0 ;  /* 0x0000000c042a7287 */ /* 0x000fe4000c000000 */
[----:B------:R-:W-:-:S12]  /*10a0*/  USEL UR41, UR12, UR4, !UP0 ;  /* 0x000000040c297287 */ /* 0x000fd8000c000000 */
.L_x_8:
[----:B------:R-:W-:-:S08]  /*10b0*/  NOP ;  /* 0x0000000000007918 */ /* 0x000fd00000000000 */
[----:B------:R-:W1:Y:S02]  /*10c0*/  USETMAXREG.TRY_ALLOC.CTAPOOL UP0, 0xf0 ;  /* 0x000000f0000079c8 */ /* 0x000e640008000600 */
[----:B-1----:R-:W-:-:S13]  /*10d0*/  PLOP3.LUT P0, PT, PT, PT, UP0, 0x80, 0x0 ;  /* 0x000000000000781c */ /* 0x002fda0003f0f008 */
[----:B------:R-:W-:Y:S05]  /*10e0*/  @!P0 BRA `(.L_x_8) ;  /* 0xfffffffc00f08947 */ /* 0x000fea000383ffff */
[----:B------:R-:W-:Y:S01]  /*10f0*/  ULDC.64 UR4, c[0x0][0x598] ;  /* 0x0001660000047ab9 */ /* 0x000fe20000000a00 */
[----:B------:R-:W-:Y:S01]  /*1100*/  ULDC.64 UR36, c[0x0][0x208] ;  /* 0x0000820000247ab9 */ /* 0x000fe20000000a00 */
[----:B------:R-:W-:-:S04]  /*1110*/  ISETP.NE.U32.AND P0, PT, RZ, UR4, PT ;  /* 0x00000004ff007c0c */ /* 0x000fc8000bf05070 */
[----:B------:R-:W-:-:S13]  /*1120*/  ISETP.NE.AND.EX P0, PT, RZ, UR5, PT, P0 ;  /* 0x00000005ff007c0c */ /* 0x000fda000bf05300 */
[----:B------:R-:W-:Y:S05]  /*1130*/  @!P0 BRA `(.L_x_11) ;  /* 0x00000000001c8947 */ /* 0x000fea0003800000 */
[----:B------:R-:W1:Y:S02]  /*1140*/  LDC.64 R2, c[0x0][0x598] ;  /* 0x00016600ff027b82 */ /* 0x000e640000000a00 */
[----:B-1----:R-:W2:Y:S02]  /*1150*/  LDG.E.64 R2, desc[UR36][R2.64] ;  /* 0x0000002402027981 */ /* 0x002ea4000c1e1b00 */
[----:B--2---:R-:W-:-:S04]  /*1160*/  ISETP.NE.U32.AND P0, PT, R2, RZ, PT ;  /* 0x000000ff0200720c */ /* 0x004fc80003f05070 */
[----:B------:R-:W-:-:S13]  /*1170*/  ISETP.NE.AND.EX P0, PT, R3, RZ, PT, P0 ;  /* 0x000000ff0300720c */ /* 0x000fda0003f05300 */
[----:B------:R-:W-:Y:S05]  /*1180*/  @!P0 BRA `(.L_x_11) ;  /* 0x0000000000088947 */ /* 0x000fea0003800000 */
[----:B------:R1:W5:Y:S01]  /*1190*/  LD.E R2, desc[UR36][R2.64] ;  /* 0x0000002402027980 */ /* 0x000362000c101900 */
[----:B------:R-:W-:Y:S05]  /*11a0*/  BRA `(.L_x_12) ;  /* 0x0000000000247947 */ /* 0x000fea0003800000 */
.L_x_11:
[----:B------:R-:W-:Y:S02]  /*11b0*/  ULDC.64 UR4, c[0x0][0x588] ;  /* 0x0001620000047ab9 */ /* 0x000fe40000000a00 */
[----:B------:R-:W-:-:S04]  /*11c0*/  ISETP.NE.U32.AND P0, PT, RZ, UR4, PT ;  /* 0x00000004ff007c0c */ /* 0x000fc8000bf05070 */
[----:B------:R-:W-:-:S13]  /*11d0*/  ISETP.NE.AND.EX P0, PT, RZ, UR5, PT, P0 ;  /* 0x00000005ff007c0c */ /* 0x000fda000bf05300 */
[----:B------:R-:W-:Y:S05]  /*11e0*/  @!P0 BRA `(.L_x_13) ;  /* 0x00000000000c8947 */ /* 0x000fea0003800000 */
[----:B------:R-:W1:Y:S02]  /*11f0*/  LDC.64 R2, c[0x0][0x588] ;  /* 0x00016200ff027b82 */ /* 0x000e640000000a00 */
[----:B-1----:R2:W5:Y:S01]  /*1200*/  LDG.E R2, desc[UR36][R2.64] ;  /* 0x0000002402027981 */ /* 0x002562000c1e1900 */
[----:B------:R-:W-:Y:S05]  /*1210*/  BRA `(.L_x_12) ;  /* 0x0000000000087947 */ /* 0x000fea0003800000 */
.L_x_13:
[----:B------:R-:W-:Y:S02]  /*1220*/  ULDC UR4, c[0x0][0x580] ;  /* 0x0001600000047ab9 */ /* 0x000fe40000000800 */
[----:B------:R-:W-:-:S07]  /*1230*/  IMAD.U32 R2, RZ, RZ, UR4 ;  /* 0x00000004ff027e24 */ /* 0x000fce000f8e00ff */
.L_x_12:
[----:B------:R-:W-:Y:S02]  /*1240*/  ULDC.64 UR4, c[0x0][0x5a0] ;  /* 0x0001680000047ab9 */ /* 0x000fe40000000a00 */
[----:B------:R-:W-:-:S04]  /*1250*/  ISETP.NE.U32.AND P0, PT, RZ, UR4, PT ;  /* 0x00000004ff007c0c */ /* 0x000fc8000bf05070 */
[----:B------:R-:W-:-:S13]  /*1260*/  ISETP.NE.AND.EX P0, PT, RZ, UR5, PT, P0 ;  /* 0x00000005ff007c0c */ /* 0x000fda000bf05300 */
[----:B------:R-:W-:Y:S05]  /*1270*/  @!P0 BRA `(.L_x_14) ;  /* 0x00000000001c8947 */ /* 0x000fea0003800000 */
[----:B------:R-:W3:Y:S02]  /*1280*/  LDC.64 R4, c[0x0][0x5a0] ;  /* 0x00016800ff047b82 */ /* 0x000ee40000000a00 */
[----:B---3--:R-:W3:Y:S02]  /*1290*/  LDG.E.64 R4, desc[UR36][R4.64] ;  /* 0x0000002404047981 */ /* 0x008ee4000c1e1b00 */
[----:B---3--:R-:W-:-:S04]  /*12a0*/  ISETP.NE.U32.AND P0, PT, R4, RZ, PT ;  /* 0x000000ff0400720c */ /* 0x008fc80003f05070 */
[----:B------:R-:W-:-:S13]  /*12b0*/  ISETP.NE.AND.EX P0, PT, R5, RZ, PT, P0 ;  /* 0x000000ff0500720c */ /* 0x000fda0003f05300 */
[----:B------:R-:W-:Y:S05]  /*12c0*/  @!P0 BRA `(.L_x_14) ;  /* 0x0000000000088947 */ /* 0x000fea0003800000 */
[----:B------:R3:W5:Y:S01]  /*12d0*/  LD.E R16, desc[UR36][R4.64] ;  /* 0x0000002404107980 */ /* 0x000762000c101900 */
[----:B------:R-:W-:Y:S05]  /*12e0*/  BRA `(.L_x_15) ;  /* 0x0000000000247947 */ /* 0x000fea0003800000 */
.L_x_14:
[----:B------:R-:W-:Y:S02]  /*12f0*/  ULDC.64 UR4, c[0x0][0x590] ;  /* 0x0001640000047ab9 */ /* 0x000fe40000000a00 */
[----:B------:R-:W-:-:S04]  /*1300*/  ISETP.NE.U32.AND P0, PT, RZ, UR4, PT ;  /* 0x00000004ff007c0c */ /* 0x000fc8000bf05070 */
[----:B------:R-:W-:-:S13]  /*1310*/  ISETP.NE.AND.EX P0, PT, RZ, UR5, PT, P0 ;  /* 0x00000005ff007c0c */ /* 0x000fda000bf05300 */
[----:B------:R-:W-:Y:S05]  /*1320*/  @!P0 BRA `(.L_x_16) ;  /* 0x00000000000c8947 */ /* 0x000fea0003800000 */
[----:B------:R-:W3:Y:S02]  /*1330*/  LDC.64 R4, c[0x0][0x590] ;  /* 0x00016400ff047b82 */ /* 0x000ee40000000a00 */
[----:B---3--:R4:W5:Y:S01]  /*1340*/  LDG.E R16, desc[UR36][R4.64] ;  /* 0x0000002404107981 */ /* 0x008962000c1e1900 */
[----:B------:R-:W-:Y:S05]  /*1350*/  BRA `(.L_x_15) ;  /* 0x0000000000087947 */ /* 0x000fea0003800000 */
.L_x_16:
[----:B------:R-:W-:Y:S02]  /*1360*/  ULDC UR4, c[0x0][0x584] ;  /* 0x0001610000047ab9 */ /* 0x000fe40000000800 */
[----:B------:R-:W-:-:S07]  /*1370*/  MOV R16, UR4 ;  /* 0x0000000400107c02 */ /* 0x000fce0008000f00 */
.L_x_15:
[----:B------:R-:W-:-:S13]  /*1380*/  LOP3.LUT P0, RZ, R0, 0xff, RZ, 0xc0, !PT ;  /* 0x000000ff00ff7812 */ /* 0x000fda000780c0ff */
[----:B------:R-:W-:Y:S05]  /*1390*/  @!P0 EXIT ;  /* 0x000000000000894d */ /* 0x000fea0003800000 */
[----:B------:R-:W-:Y:S01]  /*13a0*/  ULDC UR4, c[0x0][0x28c] ;  /* 0x0000a30000047ab9 */ /* 0x000fe20000000800 */
[----:B------:R-:W-:Y:S01]  /*13b0*/  UMOV UR38, URZ ;  /* 0x0000003f00267c82 */ /* 0x000fe20008000000 */
[----:B------:R-:W-:Y:S01]  /*13c0*/  UIADD3 UR4, UR4, 0x1f, URZ ;  /* 0x0000001f04047890 */ /* 0x000fe2000fffe03f */
[----:B------:R-:W-:-:S03]  /*13d0*/  UMOV UR39, URZ ;  /* 0x0000003f00277c82 */ /* 0x000fc60008000000 */
[----:B------:R-:W-:-:S04]  /*13e0*/  USHF.R.S32.HI UR5, URZ, 0x1f, UR4 ;  /* 0x0000001f3f057899 */ /* 0x000fc80008011404 */
[----:B------:R-:W-:-:S04]  /*13f0*/  ULEA.HI UR5, UR5, UR4, URZ, 0x5 ;  /* 0x0000000405057291 */ /* 0x000fc8000f8f283f */
[----:B------:R-:W-:-:S12]  /*1400*/  USHF.R.S32.HI UR44, URZ, 0x5, UR5 ;  /* 0x000000053f2c7899 */ /* 0x000fd80008011405 */
.L_x_546:
[----:B------:R-:W0:Y:S01]  /*1410*/  S2R R0, SR_TID.X ;  /* 0x0000000000007919 */ /* 0x000e220000002100 */
[----:B-1----:R-:W1:Y:S01]  /*1420*/  S2UR UR7, SR_CgaCtaId ;  /* 0x00000000000779c3 */ /* 0x002e620000008800 */
[----:B------:R-:W-:Y:S02]  /*1430*/  UMOV UR6, 0x400 ;  /* 0x0000040000067882 */ /* 0x000fe40000000000 */
[----:B-1----:R-:W-:Y:S01]  /*1440*/  ULEA UR6, UR7, UR6, 0x18 ;  /* 0x0000000607067291 */ /* 0x002fe2000f8ec03f */
[----:B0-----:R-:W-:-:S04]  /*1450*/  LOP3.LUT R0, R0, 0x80, RZ, 0xc0, !PT ;  /* 0x0000008000007812 */ /* 0x001fc800078ec0ff */
[----:B------:R-:W-:-:S06]  /*1460*/  SHF.R.U32.HI R0, RZ, 0x7, R0 ;  /* 0x00000007ff007819 */ /* 0x000fcc0000011600 */
[----:B------:R-:W0:Y:S02]  /*1470*/  SHFL.IDX PT, R0, R0, RZ, 0x1f ;  /* 0x00001fff00007589 */ /* 0x000e2400000e0000 */
[----:B0-----:R-:W-:-:S13]  /*1480*/  R2UR UR4, R0 ;  /* 0x00000000000472ca */ /* 0x001fda00000e0000 */
[----:B------:R-:W-:-:S04]  /*1490*/  ULEA.HI UR5, UR4, UR4, URZ, 0x1 ;  /* 0x0000000404057291 */ /* 0x000fc8000f8f083f */
[----:B------:R-:W-:-:S04]  /*14a0*/  ULOP3.LUT UR5, UR5, 0xffffe, URZ, 0xc0, !UPT ;  /* 0x000ffffe05057892 */ /* 0x000fc8000f8ec03f */
[----:B------:R-:W-:-:S03]  /*14b0*/  UIADD3 UR5, UR4, -UR5, URZ ;  /* 0x8000000504057290 */ /* 0x000fc6000fffe03f */
[----:B------:R-:W-:Y:S01]  /*14c0*/  ULDC UR4, c[0x0][0x28c] ;  /* 0x0000a30000047ab9 */ /* 0x000fe20000000800 */
[----:B------:R-:W-:Y:S01]  /*14d0*/  ULEA UR5, UR5, UR6, 0xc ;  /* 0x0000000605057291 */ /* 0x000fe2000f8e603f */
[----:B------:R-:W-:-:S03]  /*14e0*/  ISETP.LT.AND P0, PT, RZ, UR4, PT ;  /* 0x00000004ff007c0c */ /* 0x000fc6000bf01270 */
[----:B------:R-:W-:-:S04]  /*14f0*/  UIADD3 UR5, UR5, 0x180, URZ ;  /* 0x0000018005057890 */ /* 0x000fc8000fffe03f */
[----:B------:R-:W-:-:S04]  /*1500*/  USHF.R.U32.HI UR5, URZ, 0x4, UR5 ;  /* 0x000000043f057899 */ /* 0x000fc80008011605 */
[----:B------:R-:W-:Y:S02]  /*1510*/  ULOP3.LUT UR46, UR5, 0x3fff, URZ, 0xc0, !UPT ;  /* 0x00003fff052e7892 */ /* 0x000fe4000f8ec03f */
[----:B---3--:R-:W-:Y:S10]  /*1520*/  @P0 BRA `(.L_x_17) ;  /* 0x0000000000400947 */ /* 0x008ff40003800000 */
[----:B------:R-:W-:Y:S01]  /*1530*/  MOV R0, 0x0 ;  /* 0x0000000000007802 */ /* 0x000fe20000000f00 */
[----:B------:R-:W-:Y:S01]  /*1540*/  ULDC.64 UR4, c[0x4][0x68] ;  /* 0x01001a0000047ab9 */ /* 0x000fe20000000a00 */
[----:B------:R-:W-:Y:S01]  /*1550*/  ULDC.64 UR6, c[0x4][0x8] ;  /* 0x0100020000067ab9 */ /* 0x000fe20000000a00 */
[----:B---34-:R-:W-:Y:S01]  /*1560*/  IMAD.U32 R4, RZ, RZ, UR4 ;  /* 0x00000004ff047e24 */ /* 0x018fe2000f8e00ff */
[----:B------:R0:W1:Y:S01]  /*1570*/  LDC.64 R14, c[0x4][R0] ;  /* 0x01000000000e7b82 */ /* 0x0000620000000a00 */
[----:B------:R-:W-:Y:S01]  /*1580*/  IMAD.U32 R5, RZ, RZ, UR5 ;  /* 0x00000005ff057e24 */ /* 0x000fe2000f8e00ff */
[----:B------:R-:W-:Y:S01]  /*1590*/  ULDC.64 UR4, c[0x4][0x70] ;  /* 0x01001c0000047ab9 */ /* 0x000fe20000000a00 */
[----:B------:R-:W-:Y:S01]  /*15a0*/  IMAD.U32 R10, RZ, RZ, UR6 ;  /* 0x00000006ff0a7e24 */ /* 0x000fe2000f8e00ff */
[----:B------:R-:W-:Y:S01]  /*15b0*/  MOV R8, 0x1e1 ;  /* 0x000001e100087802 */ /* 0x000fe20000000f00 */
[----:B------:R-:W-:Y:S02]  /*15c0*/  IMAD.U32 R6, RZ, RZ, UR4 ;  /* 0x00000004ff067e24 */ /* 0x000fe4000f8e00ff */
[----:B------:R-:W-:-:S02]  /*15d0*/  IMAD.U32 R7, RZ, RZ, UR5 ;  /* 0x00000005ff077e24 */ /* 0x000fc4000f8e00ff */
[----:B------:R-:W-:Y:S02]  /*15e0*/  IMAD.U32 R11, RZ, RZ, UR7 ;  /* 0x00000007ff0b7e24 */ /* 0x000fe4000f8e00ff */
[----:B------:R-:W-:Y:S02]  /*15f0*/  IMAD.MOV.U32 R12, RZ, RZ, 0x1 ;  /* 0x00000001ff0c7424 */ /* 0x000fe400078e00ff */
[----:B0-----:R-:W-:-:S07]  /*1600*/  IMAD.MOV.U32 R13, RZ, RZ, RZ ;  /* 0x000000ffff0d7224 */ /* 0x001fce00078e00ff */
[----:B------:R-:W-:-:S07]  /*1610*/  LEPC R20, `(.L_x_17) ;  /* 0x000000001014794e */ /* 0x000fce0000000000 */
[----:B-12--5:R-:W-:Y:S05]  /*1620*/  CALL.ABS.NOINC R14 ;  /* 0x000000000e007343 */ /* 0x026fea0003c00000 */
.L_x_17:
[----:B------:R-:W-:-:S06]  /*1630*/  ULOP3.LUT UR4, UR40, 0x1, URZ, 0xfc, !UPT ;  /* 0x0000000128047892 */ /* 0x000fcc000f8efc3f */
[----:B------:R-:W-:-:S05]  /*1640*/  IMAD.U32 R0, RZ, RZ, UR4 ;  /* 0x00000004ff007e24 */ /* 0x000fca000f8e00ff */
[----:B------:R-:W-:-:S13]  /*1650*/  ISETP.NE.AND P0, PT, R0, 0x3, PT ;  /* 0x000000030000780c */ /* 0x000fda0003f05270 */
[----:B------:R-:W-:Y:S05]  /*1660*/  @!P0 BRA `(.L_x_18) ;  /* 0x0000000000048947 */ /* 0x000fea0003800000 */
[----:B------:R-:W-:Y:S01]  /*1670*/  BPT.TRAP 0x1 ;  /* 0x000000040000795c */ /* 0x000fe20000300000 */
.L_x_18:
[----:B------:R-:W0:Y:S01]  /*1680*/  S2UR UR5, SR_CgaCtaId ;  /* 0x00000000000579c3 */ /* 0x000e220000008800 */
[----:B------:R-:W-:Y:S01]  /*1690*/  UMOV UR4, 0x400 ;  /* 0x0000040000047882 */ /* 0x000fe20000000000 */
[----:B---34-:R-:W-:Y:S02]  /*16a0*/  IMAD.U32 R5, RZ, RZ, UR39 ;  /* 0x00000027ff057e24 */ /* 0x018fe4000f8e00ff */
[----:B--2---:R-:W-:-:S05]  /*16b0*/  IMAD.U32 R3, RZ, RZ, UR38 ;  /* 0x00000026ff037e24 */ /* 0x004fca000f8e00ff */
[----:B------:R-:W-:Y:S01]  /*16c0*/  SHF.L.U32 R3, R3, 0x1f, RZ ;  /* 0x0000001f03037819 */ /* 0x000fe200000006ff */
[----:B0-----:R-:W-:-:S06]  /*16d0*/  ULEA UR4, UR5, UR4, 0x18 ;  /* 0x0000000405047291 */ /* 0x001fcc000f8ec03f */
[----:B------:R-:W-:-:S05]  /*16e0*/  IMAD.U32 R0, RZ, RZ, UR4 ;  /* 0x00000004ff007e24 */ /* 0x000fca000f8e00ff */
[----:B------:R-:W-:-:S04]  /*16f0*/  LEA R4, R5, R0, 0x3 ;  /* 0x0000000005047211 */ /* 0x000fc800078e18ff */
[----:B------:R0:W1:Y:S01]  /*1700*/  SYNCS.PHASECHK.TRANS64.TRYWAIT P1, [R4+URZ], R3 ;  /* 0x00000003040075a7 */ /* 0x000062000802017f */
[----:B------:R-:W-:Y:S05]  /*1710*/  @!P0 BRA `(.L_x_19) ;  /* 0x0000000000048947 */ /* 0x000fea0003800000 */
[----:B------:R-:W-:Y:S01]  /*1720*/  BPT.TRAP 0x1 ;  /* 0x000000040000795c */ /* 0x000fe20000300000 */
.L_x_19:
[----:B-1----:R-:W-:Y:S05]  /*1730*/  @P1 BRA `(.L_x_20) ;  /* 0x0000000000081947 */ /* 0x002fea0003800000 */
[----:B------:R-:W1:Y:S02]  /*1740*/  SYNCS.PHASECHK.TRANS64.TRYWAIT P1, [R4+URZ], R3 ;  /* 0x00000003040075a7 */ /* 0x000e64000802017f */
[----:B-1----:R-:W-:Y:S05]  /*1750*/  @!P1 BRA `(.L_x_21) ;  /* 0x0000016400209947 */ /* 0x002fea0003800000 */
.L_x_20:
[----:B------:R-:W-:-:S04]  /*1760*/  UISETP.LT.AND UP0, UPT, UR44, 0x1, UPT ;  /* 0x000000012c00788c */ /* 0x000fc8000bf01270 */
[----:B------:R-:W-:-:S06]  /*1770*/  USEL UR4, UR44, 0x1, UP0 ;  /* 0x000000012c047887 */ /* 0x000fcc0008000000 */
[----:B01----:R-:W-:Y:S01]  /*1780*/  IMAD.U32 R4, RZ, RZ, UR4 ;  /* 0x00000004ff047e24 */ /* 0x003fe2000f8e00ff */
[----:B------:R-:W-:Y:S05]  /*1790*/  WARPSYNC.ALL ;  /* 0x0000000000007948 */ /* 0x000fea0003800000 */
[----:B------:R-:W-:-:S04]  /*17a0*/  IADD3 R4, -R4, UR44, RZ ;  /* 0x0000002c04047c10 */ /* 0x000fc8000fffe1ff */
[----:B------:R-:W-:Y:S02]  /*17b0*/  ISETP.GE.AND P1, PT, R4, 0x1, PT ;  /* 0x000000010400780c */ /* 0x000fe40003f26270 */
[----:B------:R-:W-:Y:S01]  /*17c0*/  R2UR UR4, R0 ;  /* 0x00000000000472ca */ /* 0x000fe200000e0000 */
[----:B------:R-:W-:Y:S01]  /*17d0*/  ULOP3.LUT UR8, UR46, 0x10000, URZ, 0xfc, !UPT ;  /* 0x000100002e087892 */ /* 0x000fe2000f8efc3f */
[----:B------:R-:W-:Y:S01]  /*17e0*/  WARPGROUP.ARRIVE ;  /* 0x00000000000079c5 */ /* 0x000fe20000000000 */
[----:B------:R-:W-:Y:S01]  /*17f0*/  UMOV UR5, 0x80000020 ;  /* 0x8000002000057882 */ /* 0x000fe20000000000 */
[----:B------:R-:W-:Y:S01]  /*1800*/  UMOV UR7, 0x80000020 ;  /* 0x8000002000077882 */ /* 0x000fe20000000000 */
[----:B------:R-:W-:-:S08]  /*1810*/  ULEA UR10, UR39, UR8, 0xa ;  /* 0x00000008270a7291 */ /* 0x000fd0000f8e503f */
[----:B------:R-:W-:-:S04]  /*1820*/  UIADD3 UR4, UR4, 0x1c180, URZ ;  /* 0x0001c18004047890 */ /* 0x000fc8000fffe03f */
[----:B------:R-:W-:-:S04]  /*1830*/  USHF.R.U32.HI UR4, URZ, 0x4, UR4 ;  /* 0x000000043f047899 */ /* 0x000fc80008011604 */
[----:B------:R-:W-:-:S04]  /*1840*/  ULOP3.LUT UR4, UR4, 0x3fff, URZ, 0xc0, !UPT ;  /* 0x00003fff04047892 */ /* 0x000fc8000f8ec03f */
[----:B------:R-:W-:-:S03]  /*1850*/  ULOP3.LUT UR9, UR4, 0x10000, URZ, 0xfc, !UPT ;  /* 0x0001000004097892 */ /* 0x000fc6000f8efc3f */
[----:B------:R-:W-:Y:S01]  /*1860*/  UMOV UR4, UR10 ;  /* 0x0000000a00047c82 */ /* 0x000fe20008000000 */
[----:B------:R-:W-:-:S07]  /*1870*/  ULEA UR11, UR39, UR9, 0xa ;  /* 0x00000009270b7291 */ /* 0x000fce000f8e503f */
[----:B------:R-:W-:Y:S02]  /*1880*/  UMOV UR6, UR11 ;  /* 0x0000000b00067c82 */ /* 0x000fe40008000000 */
[----:B------:R-:W-:Y:S01]  /*1890*/  HGMMA.64x256x16.F32 R24, gdesc[UR4], RZ, !UPT, gsb0 ;  /* 0x03e00000041879f0 */ /* 0x000fe2000c0008ff */
[----:B------:R-:W-:Y:S01]  /*18a0*/  UIADD3 UR4, UR10, 0x200, URZ ;  /* 0x000002000a047890 */ /* 0x000fe2000fffe03f */
[----:B------:R-:W-:Y:S01]  /*18b0*/  UMOV UR5, 0x80000020 ;  /* 0x8000002000057882 */ /* 0x000fe20000000000 */
[----:B------:R-:W-:Y:S02]  /*18c0*/  WARPGROUP.DEPBAR.LE gsb0, 0x0 ;  /* 0x00008000000079c5 */ /* 0x000fe40000010000 */
[----:B------:R-:W-:Y:S01]  /*18d0*/  STL.64 [R1], R24 ;  /* 0x0000001801007387 */ /* 0x000fe20000100a00 */
[----:B------:R-:W-:Y:S01]  /*18e0*/  IMAD.MOV.U32 R235, RZ, RZ, R51 ;  /* 0x000000ffffeb7224 */ /* 0x000fe200078e0033 */
[----:B------:R-:W-:Y:S01]  /*18f0*/  MOV R230, R56 ;  /* 0x0000003800e67202 */ /* 0x000fe20000000f00 */
[----:B------:R-:W-:Y:S01]  /*1900*/  IMAD.MOV.U32 R234, RZ, RZ, R52 ;  /* 0x000000ffffea7224 */ /* 0x000fe200078e0034 */
[----:B------:R-:W-:Y:S01]  /*1910*/  STL.64 [R1+0x8], R26 ;  /* 0x0000081a01007387 */ /* 0x000fe20000100a00 */
        /* <DEDUP_REMOVED lines=47> */
[----:B------:R-:W-:Y:S01]  /*1c10*/  MOV R8, R147 ;  /* 0x0000009300087202 */ /* 0x000fe20000000f00 */
[----:B------:R-:W-:Y:S01]  /*1c20*/  IMAD.MOV.U32 R165, RZ, RZ, R81 ;  /* 0x000000ffffa57224 */ /* 0x000fe200078e0051 */
[----:B------:R0:W-:Y:S01]  /*1c30*/  STL [R1+0x68], R50 ;  /* 0x0000683201007387 */ /* 0x0001e20000100800 */
[----:B------:R-:W-:-:S02]  /*1c40*/  IMAD.MOV.U32 R166, RZ, RZ, R82 ;  /* 0x000000ffffa67224 */ /* 0x000fc400078e0052 */
[----:B------:R-:W-:Y:S01]  /*1c50*/  IMAD.MOV.U32 R167, RZ, RZ, R83 ;  /* 0x000000ffffa77224 */ /* 0x000fe200078e0053 */
[----:B------:R-:W-:Y:S01]  /*1c60*/  STL [R1+0x2b8], R152 ;  /* 0x0002b89801007387 */ /* 0x000fe20000100800 */
[----:B------:R-:W-:Y:S02]  /*1c70*/  IMAD.MOV.U32 R169, RZ, RZ, R85 ;  /* 0x000000ffffa97224 */ /* 0x000fe400078e0055 */
[----:B------:R-:W-:Y:S02]  /*1c80*/  IMAD.MOV.U32 R170, RZ, RZ, R86 ;  /* 0x000000ffffaa7224 */ /* 0x000fe400078e0056 */
[----:B------:R-:W-:Y:S02]  /*1c90*/  IMAD.MOV.U32 R171, RZ, RZ, R87 ;  /* 0x000000ffffab7224 */ /* 0x000fe400078e0057 */
[----:B------:R-:W-:Y:S02]  /*1ca0*/  IMAD.MOV.U32 R172, RZ, RZ, R88 ;  /* 0x000000ffffac7224 */ /* 0x000fe400078e0058 */
[----:B------:R-:W-:-:S02]  /*1cb0*/  IMAD.MOV.U32 R173, RZ, RZ, R89 ;  /* 0x000000ffffad7224 */ /* 0x000fc400078e0059 */
[----:B------:R-:W-:Y:S02]  /*1cc0*/  IMAD.MOV.U32 R174, RZ, RZ, R90 ;  /* 0x000000ffffae7224 */ /* 0x000fe400078e005a */
        /* <DEDUP_REMOVED lines=52> */
[----:B0-----:R-:W-:-:S06]  /*2010*/  WARPGROUP.ARRIVE ;  /* 0x00000000000079c5 */ /* 0x001fcc0000000000 */
[----:B------:R-:W-:Y:S03]  /*2020*/  HGMMA.64x256x16.F32 R24, gdesc[UR4], RZ, !UPT, gsb0 ;  /* 0x03e00000041879f0 */ /* 0x000fe6000c0008ff */
[----:B------:R-:W-:Y:S02]  /*2030*/  WARPGROUP.DEPBAR.LE gsb0, 0x0 ;  /* 0x00008000000079c5 */ /* 0x000fe40000010000 */
[----:B------:R-:W-:Y:S04]  /*2040*/  STL.64 [R1+0x2b0], R150 ;  /* 0x0002b09601007387 */ /* 0x000fe80000100a00 */
        /* <DEDUP_REMOVED lines=20> */
[----:B------:R0:W-:Y:S04]  /*2190*/  STL.64 [R1+0x208], R108 ;  /* 0x0002086c01007387 */ /* 0x0001e80000100a00 */
[----:B0-----:R-:W2:Y:S04]  /*21a0*/  LDL.LU R108, [R1] ;  /* 0x00000000016c7983 */ /* 0x001ea80000300800 */
[----:B------:R-:W2:Y:S04]  /*21b0*/  LDL.LU R109, [R1+0x4] ;  /* 0x00000400016d7983 */ /* 0x000ea80000300800 */
        /* <DEDUP_REMOVED lines=24> */
[----:B------:R-:W2:Y:S01]  /*2340*/  LDL.LU R134, [R1+0x68] ;  /* 0x0000680001867983 */ /* 0x000ea20000300800 */
[----:B------:R-:W-:Y:S01]  /*2350*/  IMAD.MOV.U32 R135, RZ, RZ, R235 ;  /* 0x000000ffff877224 */ /* 0x000fe200078e00eb */
[----:B------:R-:W-:Y:S01]  /*2360*/  MOV R137, R233 ;  /* 0x000000e900897202 */ /* 0x000fe20000000f00 */
[----:B------:R-:W-:Y:S01]  /*2370*/  IMAD.MOV.U32 R136, RZ, RZ, R234 ;  /* 0x000000ffff887224 */ /* 0x000fe200078e00ea */
[----:B------:R-:W-:Y:S01]  /*2380*/  MOV R144, R226 ;  /* 0x000000e200907202 */ /* 0x000fe20000000f00 */
[----:B------:R-:W-:Y:S01]  /*2390*/  IMAD.MOV.U32 R138, RZ, RZ, R232 ;  /* 0x000000ffff8a7224 */ /* 0x000fe200078e00e8 */
[----:B------:R-:W-:Y:S01]  /*23a0*/  MOV R151, R219 ;  /* 0x000000db00977202 */ /* 0x000fe20000000f00 */
[----:B------:R-:W-:Y:S01]  /*23b0*/  IMAD.MOV.U32 R139, RZ, RZ, R231 ;  /* 0x000000ffff8b7224 */ /* 0x000fe200078e00e7 */
[----:B------:R-:W-:Y:S01]  /*23c0*/  UIADD3 UR4, UR10, 0x2, URZ ;  /* 0x000000020a047890 */ /* 0x000fe2000fffe03f */
[----:B------:R-:W-:Y:S01]  /*23d0*/  IMAD.MOV.U32 R140, RZ, RZ, R230 ;  /* 0x000000ffff8c7224 */ /* 0x000fe200078e00e6 */
[----:B------:R-:W-:Y:S01]  /*23e0*/  MOV R230, R9 ;  /* 0x0000000900e67202 */ /* 0x000fe20000000f00 */
[----:B------:R-:W-:Y:S01]  /*23f0*/  IMAD.MOV.U32 R141, RZ, RZ, R229 ;  /* 0x000000ffff8d7224 */ /* 0x000fe200078e00e5 */
[----:B------:R-:W-:Y:S01]  /*2400*/  UIADD3 UR6, UR11, 0x2, URZ ;  /* 0x000000020b067890 */ /* 0x000fe2000fffe03f */
[----:B------:R-:W-:Y:S01]  /*2410*/  IMAD.MOV.U32 R142, RZ, RZ, R228 ;  /* 0x000000ffff8e7224 */ /* 0x000fe200078e00e4 */
[----:B------:R-:W-:Y:S01]  /*2420*/  UMOV UR5, 0x80000020 ;  /* 0x8000002000057882 */ /* 0x000fe20000000000 */
[----:B------:R-:W-:Y:S01]  /*2430*/  IMAD.MOV.U32 R143, RZ, RZ, R227 ;  /* 0x000000ffff8f7224 */ /* 0x000fe200078e00e3 */
[----:B------:R-:W-:Y:S01]  /*2440*/  UMOV UR7, 0x80000020 ;  /* 0x8000002000077882 */ /* 0x000fe20000000000 */
[----:B------:R-:W-:-:S02]  /*2450*/  IMAD.MOV.U32 R145, RZ, RZ, R225 ;  /* 0x000000ffff917224 */ /* 0x000fc400078e00e1 */
[----:B------:R-:W-:Y:S02]  /*2460*/  IMAD.MOV.U32 R146, RZ, RZ, R224 ;  /* 0x000000ffff927224 */ /* 0x000fe400078e00e0 */
[----:B------:R-:W-:Y:S01]  /*2470*/  IMAD.MOV.U32 R147, RZ, RZ, R223 ;  /* 0x000000ffff937224 */ /* 0x000fe200078e00df */
[----:B------:R-:W-:Y:S01]  /*2480*/  MOV R223, R18 ;  /* 0x0000001200df7202 */ /* 0x000fe20000000f00 */
        /* <DEDUP_REMOVED lines=19> */
[----:B------:R-:W-:-:S06]  /*25c0*/  IMAD.MOV.U32 R235, RZ, RZ, R3 ;  /* 0x000000ffffeb7224 */ /* 0x000fcc00078e0003 */
[----:B--2---:R-:W-:-:S06]  /*25d0*/  WARPGROUP.ARRIVE ;  /* 0x00000000000079c5 */ /* 0x004fcc0000000000 */
[----:B------:R-:W-:Y:S03]  /*25e0*/  HGMMA.64x256x16.F32 R108, gdesc[UR4], R108, gsb0 ;  /* 0x03e00000046c79f0 */ /* 0x000fe6000800086c */
[----:B------:R-:W-:Y:S02]  /*25f0*/  WARPGROUP.DEPBAR.LE gsb0, 0x0 ;  /* 0x00008000000079c5 */ /* 0x000fe40000010000 */
[----:B------:R-:W-:Y:S04]  /*2600*/  STL.64 [R1], R108 ;  /* 0x0000006c01007387 */ /* 0x000fe80000100a00 */
        /* <DEDUP_REMOVED lines=63> */
[----:B0-----:R1:W5:Y:S04]  /*2a00*/  LDL.LU R152, [R1+0x2b8] ;  /* 0x0002b80001987983 */ /* 0x0013680000300800 */
[----:B------:R-:W2:Y:S04]  /*2a10*/  LDL.LU.64 R150, [R1+0x2b0] ;  /* 0x0002b00001967983 */ /* 0x000ea80000300a00 */
        /* <DEDUP_REMOVED lines=20> */
[----:B------:R-:W2:Y:S01]  /*2b60*/  LDL.LU.64 R108, [R1+0x208] ;  /* 0x00020800016c7983 */ /* 0x000ea20000300a00 */
[----:B------:R-:W-:Y:S01]  /*2b70*/  UIADD3 UR4, UR10, 0x202, URZ ;  /* 0x000002020a047890 */ /* 0x000fe2000fffe03f */
[----:B------:R-:W-:Y:S01]  /*2b80*/  UMOV UR5, 0x80000020 ;  /* 0x8000002000057882 */ /* 0x000fe20000000000 */
[----:B--2---:R-:W-:-:S07]  /*2b90*/  WARPGROUP.ARRIVE ;  /* 0x00000000000079c5 */ /* 0x004fce0000000000 */
[----:B------:R-:W-:Y:S03]  /*2ba0*/  HGMMA.64x256x16.F32 R24, gdesc[UR4], R24, gsb0 ;  /* 0x03e00000041879f0 */ /* 0x000fe60008000818 */
[----:B------:R-:W-:Y:S02]  /*2bb0*/  WARPGROUP.DEPBAR.LE gsb0, 0x0 ;  /* 0x00008000000079c5 */ /* 0x000fe40000010000 */
[----:B-1----:R-:W-:Y:S05]  /*2bc0*/  @!P1 BRA `(.L_x_22) ;  /* 0x0000002000949947 */ /* 0x002fea0003800000 */
[----:B------:R-:W-:Y:S02]  /*2bd0*/  UIADD3 UR4, UR39, 0x1, URZ ;  /* 0x0000000127047890 */ /* 0x000fe4000fffe03f */
[----:B------:R-:W-:Y:S02]  /*2be0*/  UMOV UR11, UR39 ;  /* 0x00000027000b7c82 */ /* 0x000fe40008000000 */
[----:B------:R-:W-:-:S04]  /*2bf0*/  UISETP.NE.AND UP0, UPT, UR4, 0x7, UPT ;  /* 0x000000070400788c */ /* 0x000fc8000bf05270 */
[----:B------:R-:W-:Y:S02]  /*2c00*/  USEL UR5, URZ, 0x1, UP0 ;  /* 0x000000013f057887 */ /* 0x000fe40008000000 */
[----:B------:R-:W-:Y:S02]  /*2c10*/  USEL UR10, UR4, URZ, UP0 ;  /* 0x0000003f040a7287 */ /* 0x000fe40008000000 */
[----:B------:R-:W-:-:S06]  /*2c20*/  ULOP3.LUT UR5, UR38, UR5, URZ, 0x3c, !UPT ;  /* 0x0000000526057292 */ /* 0x000fcc000f8e3c3f */
[----:B------:R-:W-:-:S07]  /*2c30*/  IMAD.U32 R3, RZ, RZ, UR5 ;  /* 0x00000005ff037e24 */ /* 0x000fce000f8e00ff */
.L_x_29:
[----:B------:R-:W-:Y:S05]  /*2c40*/  @!P0 BRA `(.L_x_23) ;  /* 0x0000000000048947 */ /* 0x000fea0003800000 */
[----:B------:R-:W-:Y:S01]  /*2c50*/  BPT.TRAP 0x1 ;  /* 0x000000040000795c */ /* 0x000fe20000300000 */
.L_x_23:
[----:B------:R-:W0:Y:S01]  /*2c60*/  S2UR UR5, SR_CgaCtaId ;  /* 0x00000000000579c3 */ /* 0x000e220000008800 */
[----:B------:R-:W-:Y:S01]  /*2c70*/  UMOV UR4, 0x400 ;  /* 0x0000040000047882 */ /* 0x000fe20000000000 */
[----:B------:R-:W-:Y:S02]  /*2c80*/  MOV R5, UR10 ;  /* 0x0000000a00057c02 */ /* 0x000fe40008000f00 */
[----:B------:R-:W-:Y:S01]  /*2c90*/  SHF.L.U32 R6, R3, 0x1f, RZ ;  /* 0x0000001f03067819 */ /* 0x000fe200000006ff */
[----:B0-----:R-:W-:-:S06]  /*2ca0*/  ULEA UR4, UR5, UR4, 0x18 ;  /* 0x0000000405047291 */ /* 0x001fcc000f8ec03f */
[----:B------:R-:W-:-:S04]  /*2cb0*/  IMAD.U32 R0, RZ, RZ, UR4 ;  /* 0x00000004ff007e24 */ /* 0x000fc8000f8e00ff */
[----:B------:R-:W-:-:S04]  /*2cc0*/  IMAD R5, R5, 0x8, R0 ;  /* 0x0000000805057824 */ /* 0x000fc800078e0200 */
[----:B------:R0:W1:Y:S01]  /*2cd0*/  SYNCS.PHASECHK.TRANS64.TRYWAIT P1, [R5+URZ], R6 ;  /* 0x00000006050075a7 */ /* 0x000062000802017f */
[----:B------:R-:W-:Y:S05]  /*2ce0*/  @!P0 BRA `(.L_x_24) ;  /* 0x0000000000048947 */ /* 0x000fea0003800000 */
[----:B------:R-:W-:Y:S01]  /*2cf0*/  BPT.TRAP 0x1 ;  /* 0x000000040000795c */ /* 0x000fe20000300000 */
.L_x_24:
[----:B-1----:R-:W-:Y:S05]  /*2d00*/  @P1 BRA `(.L_x_25) ;  /* 0x0000000000081947 */ /* 0x002fea0003800000 */
[----:B------:R-:W1:Y:S02]  /*2d10*/  SYNCS.PHASECHK.TRANS64.TRYWAIT P1, [R5+URZ], R6 ;  /* 0x00000006050075a7 */ /* 0x000e64000802017f */
[----:B-1----:R-:W-:Y:S05]  /*2d20*/  @!P1 BRA `(.L_x_26) ;  /* 0x0000014c00c09947 */ /* 0x002fea0003800000 */
.L_x_25:
        /* <DEDUP_REMOVED lines=64> */
[----:B--2---:R-:W2:Y:S04]  /*3130*/  LDL.LU.64 R24, [R1] ;  /* 0x0000000001187983 */ /* 0x004ea80000300a00 */
        /* <DEDUP_REMOVED lines=63> */
[----:B------:R-:W-:-:S02]  /*3530*/  ULEA UR12, UR10, UR8, 0xa ;  /* 0x000000080a0c7291 */ /* 0x000fc4000f8e503f */
[----:B------:R-:W-:Y:S01]  /*3540*/  ULEA UR13, UR10, UR9, 0xa ;  /* 0x000000090a0d7291 */ /* 0x000fe2000f8e503f */
[----:B------:R-:W-:Y:S01]  /*3550*/  UMOV UR5, 0x80000020 ;  /* 0x8000002000057882 */ /* 0x000fe20000000000 */
[----:B------:R-:W-:-:S03]  /*3560*/  UMOV UR7, 0x80000020 ;  /* 0x8000002000077882 */ /* 0x000fc60000000000 */
[----:B------:R-:W-:Y:S02]  /*3570*/  UMOV UR4, UR12 ;  /* 0x0000000c00047c82 */ /* 0x000fe40008000000 */
[----:B------:R-:W-:Y:S01]  /*3580*/  UMOV UR6, UR13 ;  /* 0x0000000d00067c82 */ /* 0x000fe20008000000 */
[----:B--2---:R-:W-:-:S06]  /*3590*/  WARPGROUP.ARRIVE ;  /* 0x00000000000079c5 */ /* 0x004fcc0000000000 */
[----:B------:R-:W-:Y:S03]  /*35a0*/  HGMMA.64x256x16.F32 R24, gdesc[UR4], R24, gsb0 ;  /* 0x03e00000041879f0 */ /* 0x000fe60008000818 */
[----:B------:R-:W-:Y:S02]  /*35b0*/  WARPGROUP.DEPBAR.LE gsb0, 0x0 ;  /* 0x00008000000079c5 */ /* 0x000fe40000010000 */
[----:B------:R-:W-:Y:S01]  /*35c0*/  STL.64 [R1], R24 ;  /* 0x0000001801007387 */ /* 0x000fe20000100a00 */
[----:B01----:R-:W-:Y:S01]  /*35d0*/  IMAD.MOV.U32 R6, RZ, RZ, R150 ;  /* 0x000000ffff067224 */ /* 0x003fe200078e0096 */
        /* <DEDUP_REMOVED lines=50> */
[----:B------:R0:W-:Y:S01]  /*3900*/  STL.64 [R1+0x68], R50 ;  /* 0x0000683201007387 */ /* 0x0001e20000100a00 */
[----:B------:R-:W-:Y:S01]  /*3910*/  IMAD.MOV.U32 R204, RZ, RZ, R120 ;  /* 0x000000ffffcc7224 */ /* 0x000fe200078e0078 */
[----:B------:R-:W-:Y:S01]  /*3920*/  MOV R231, R56 ;  /* 0x0000003800e77202 */ /* 0x000fe20000000f00 */
[----:B------:R-:W-:Y:S01]  /*3930*/  IMAD.MOV.U32 R205, RZ, RZ, R121 ;  /* 0x000000ffffcd7224 */ /* 0x000fe200078e0079 */
[----:B------:R-:W2:Y:S01]  /*3940*/  LDL.LU.64 R150, [R1+0x4b8] ;  /* 0x0004b80001967983 */ /* 0x000ea20000300a00 */
[----:B------:R-:W-:-:S02]  /*3950*/  IMAD.MOV.U32 R202, RZ, RZ, R118 ;  /* 0x000000ffffca7224 */ /* 0x000fc400078e0076 */
[----:B------:R-:W-:Y:S01]  /*3960*/  IMAD.MOV.U32 R200, RZ, RZ, R116 ;  /* 0x000000ffffc87224 */ /* 0x000fe200078e0074 */
[----:B------:R-:W2:Y:S01]  /*3970*/  LDL.LU.64 R148, [R1+0x4b0] ;  /* 0x0004b00001947983 */ /* 0x000ea20000300a00 */
[----:B------:R-:W-:Y:S02]  /*3980*/  IMAD.MOV.U32 R201, RZ, RZ, R117 ;  /* 0x000000ffffc97224 */ /* 0x000fe400078e0075 */
[----:B------:R-:W-:Y:S01]  /*3990*/  IMAD.MOV.U32 R198, RZ, RZ, R114 ;  /* 0x000000ffffc67224 */ /* 0x000fe200078e0072 */
[----:B------:R-:W2:Y:S01]  /*39a0*/  LDL.LU.64 R146, [R1+0x4a8] ;  /* 0x0004a80001927983 */ /* 0x000ea20000300a00 */
[----:B------:R-:W-:Y:S02]  /*39b0*/  IMAD.MOV.U32 R199, RZ, RZ, R115 ;  /* 0x000000ffffc77224 */ /* 0x000fe400078e0073 */
        /* <DEDUP_REMOVED lines=100> */
[----:B0-----:R-:W2:Y:S04]  /*4000*/  LDL.LU.64 R50, [R1+0x328] ;  /* 0x0003280001327983 */ /* 0x001ea80000300a00 */
        /* <DEDUP_REMOVED lines=14> */
[----:B------:R-:W-:-:S02]  /*40f0*/  UMOV UR5, 0x80000020 ;  /* 0x8000002000057882 */ /* 0x000fc40000000000 */
[----:B-----5:R-:W-:Y:S01]  /*4100*/  STL [R1+0x2b8], R152 ;  /* 0x0002b89801007387 */ /* 0x020fe20000100800 */
[----:B--2---:R-:W-:-:S06]  /*4110*/  WARPGROUP.ARRIVE ;  /* 0x00000000000079c5 */ /* 0x004fcc0000000000 */
[----:B------:R-:W-:Y:S03]  /*4120*/  HGMMA.64x256x16.F32 R24, gdesc[UR4], R24, gsb0 ;  /* 0x03e00000041879f0 */ /* 0x000fe60008000818 */
        /* <DEDUP_REMOVED lines=58> */
[----:B------:R-:W-:Y:S01]  /*44d0*/  MOV R232, R8 ;  /* 0x0000000800e87202 */ /* 0x000fe20000000f00 */
[----:B------:R-:W-:-:S02]  /*44e0*/  IMAD.MOV.U32 R141, RZ, RZ, R230 ;  /* 0x000000ffff8d7224 */ /* 0x000fc400078e00e6 */
[----:B------:R-:W-:Y:S02]  /*44f0*/  IMAD.MOV.U32 R142, RZ, RZ, R229 ;  /* 0x000000ffff8e7224 */ /* 0x000fe400078e00e5 */
[----:B------:R-:W-:Y:S02]  /*4500*/  IMAD.MOV.U32 R143, RZ, RZ, R228 ;  /* 0x000000ffff8f7224 */ /* 0x000fe400078e00e4 */
[----:B------:R-:W-:Y:S02]  /*4510*/  IMAD.MOV.U32 R144, RZ, RZ, R227 ;  /* 0x000000ffff907224 */ /* 0x000fe400078e00e3 */
[----:B------:R-:W-:Y:S01]  /*4520*/  IMAD.MOV.U32 R146, RZ, RZ, R225 ;  /* 0x000000ffff927224 */ /* 0x000fe200078e00e1 */
[----:B------:R-:W-:Y:S01]  /*4530*/  MOV R225, R15 ;  /* 0x0000000f00e17202 */ /* 0x000fe20000000f00 */
        /* <DEDUP_REMOVED lines=19> */
[----:B------:R-:W-:Y:S01]  /*4670*/  IMAD.MOV.U32 R235, RZ, RZ, R5 ;  /* 0x000000ffffeb7224 */ /* 0x000fe200078e0005 */
[----:B------:R-:W-:-:S02]  /*4680*/  UIADD3 UR4, UR12, 0x2, URZ ;  /* 0x000000020c047890 */ /* 0x000fc4000fffe03f */
[----:B------:R-:W-:Y:S01]  /*4690*/  UIADD3 UR6, UR13, 0x2, URZ ;  /* 0x000000020d067890 */ /* 0x000fe2000fffe03f */
[----:B------:R-:W-:Y:S01]  /*46a0*/  UMOV UR5, 0x80000020 ;  /* 0x8000002000057882 */ /* 0x000fe20000000000 */
[----:B------:R-:W-:Y:S01]  /*46b0*/  UMOV UR7, 0x80000020 ;  /* 0x8000002000077882 */ /* 0x000fe20000000000 */
        /* <DEDUP_REMOVED lines=96> */
[----:B------:R-:W-:Y:S01]  /*4cc0*/  BPT.TRAP 0x1 ;  /* 0x000000040000795c */ /* 0x000fe20000300000 */
.L_x_27:
[----:B------:R-:W-:Y:S01]  /*4cd0*/  ISETP.NE.AND P1, PT, R17, RZ, PT ;  /* 0x000000ff1100720c */ /* 0x000fe20003f25270 */
[----:B------:R-:W-:Y:S01]  /*4ce0*/  IMAD.U32 R5, RZ, RZ, UR11 ;  /* 0x0000000bff057e24 */ /* 0x000fe2000f8e00ff */
[----:B------:R-:W-:-:S11]  /*4cf0*/  UISETP.GT.U32.AND UP0, UPT, UR40, 0x1, UPT ;  /* 0x000000012800788c */ /* 0x000fd6000bf04070 */
[----:B------:R-:W-:-:S04]  /*4d00*/  @P1 IMAD R5, R5, 0x8, R0 ;  /* 0x0000000805051824 */ /* 0x000fc800078e0200 */
[----:B------:R-:W-:-:S05]  /*4d10*/  @P1 VIADD R5, R5, 0x38 ;  /* 0x0000003805051836 */ /* 0x000fca0000000000 */
[----:B-----5:R-:W-:-:S04]  /*4d20*/  @P1 PRMT R5, R152, 0x654, R5 ;  /* 0x0000065498051816 */ /* 0x020fc80000000005 */
[----:B------:R0:W-:Y:S01]  /*4d30*/  @P1 SYNCS.ARRIVE.TRANS64.RED.A1T0 RZ, [R5+URZ], RZ ;  /* 0x000000ff05ff19a7 */ /* 0x0001e2000810043f */
[----:B------:R-:W-:-:S13]  /*4d40*/  PLOP3.LUT P1, PT, PT, PT, UP0, 0x80, 0x0 ;  /* 0x000000000000781c */ /* 0x000fda0003f2f008 */
[----:B0-----:R-:W-:Y:S05]  /*4d50*/  @P1 BRA `(.L_x_28) ;  /* 0x0000000000041947 */ /* 0x001fea0003800000 */
[----:B------:R-:W-:Y:S01]  /*4d60*/  BPT.TRAP 0x1 ;  /* 0x000000040000795c */ /* 0x000fe20000300000 */
.L_x_28:
[----:B------:R-:W-:Y:S01]  /*4d70*/  UIADD3 UR10, UR10, 0x1, URZ ;  /* 0x000000010a0a7890 */ /* 0x000fe2000fffe03f */
[C---:B------:R-:W-:Y:S01]  /*4d80*/  ISETP.GT.AND P1, PT, R4.reuse, 0x1, PT ;  /* 0x000000010400780c */ /* 0x040fe20003f24270 */
[----:B------:R-:W-:Y:S01]  /*4d90*/  UIADD3 UR11, UR11, 0x1, URZ ;  /* 0x000000010b0b7890 */ /* 0x000fe2000fffe03f */
[----:B------:R-:W-:Y:S01]  /*4da0*/  IADD3 R4, R4, -0x1, RZ ;  /* 0xffffffff04047810 */ /* 0x000fe20007ffe0ff */
[----:B------:R-:W-:Y:S02]  /*4db0*/  UISETP.NE.AND UP0, UPT, UR10, 0x7, UPT ;  /* 0x000000070a00788c */ /* 0x000fe4000bf05270 */
[----:B------:R-:W-:Y:S02]  /*4dc0*/  UISETP.NE.AND UP1, UPT, UR11, 0x7, UPT ;  /* 0x000000070b00788c */ /* 0x000fe4000bf25270 */
[----:B------:R-:W-:Y:S02]  /*4dd0*/  USEL UR4, URZ, 0x1, UP0 ;  /* 0x000000013f047887 */ /* 0x000fe40008000000 */
[----:B------:R-:W-:-:S02]  /*4de0*/  USEL UR10, UR10, URZ, UP0 ;  /* 0x0000003f0a0a7287 */ /* 0x000fc40008000000 */
[----:B------:R-:W-:Y:S02]  /*4df0*/  USEL UR11, UR11, URZ, UP1 ;  /* 0x0000003f0b0b7287 */ /* 0x000fe40008800000 */
[----:B------:R-:W-:Y:S01]  /*4e00*/  LOP3.LUT R3, R3, UR4, RZ, 0x3c, !PT ;  /* 0x0000000403037c12 */ /* 0x000fe2000f8e3cff */
[----:B------:R-:W-:Y:S09]  /*4e10*/  @P1 BRA `(.L_x_29) ;  /* 0xffffffdc00881947 */ /* 0x000ff2000383ffff */
.L_x_22:
[----:B------:R-:W0:Y:S02]  /*4e20*/  LDC R3, c[0x0][0x28c] ;  /* 0x0000a300ff037b82 */ /* 0x000e240000000800 */
[----:B0-----:R-:W-:-:S13]  /*4e30*/  ISETP.GE.AND P1, PT, R3, 0x1, PT ;  /* 0x000000010300780c */ /* 0x001fda0003f26270 */
[----:B------:R-:W-:Y:S05]  /*4e40*/  @!P1 BRA `(.L_x_30) ;  /* 0x00000000005c9947 */ /* 0x000fea0003800000 */
[----:B------:R-:W-:Y:S05]  /*4e50*/  @!P0 BRA `(.L_x_31) ;  /* 0x0000000000048947 */ /* 0x000fea0003800000 */
[----:B------:R-:W-:Y:S01]  /*4e60*/  BPT.TRAP 0x1 ;  /* 0x000000040000795c */ /* 0x000fe20000300000 */
.L_x_31:
[----:B------:R-:W-:Y:S01]  /*4e70*/  ISETP.NE.AND P0, PT, R17, RZ, PT ;  /* 0x000000ff1100720c */ /* 0x000fe20003f05270 */
[----:B------:R-:W-:-:S12]  /*4e80*/  BSSY B0, `(.L_x_32) ;  /* 0x000000f000007945 */ /* 0x000fd80003800000 */
[----:B------:R-:W-:Y:S05]  /*4e90*/  @!P0 BRA `(.L_x_33) ;  /* 0x0000000000348947 */ /* 0x000fea0003800000 */
[----:B------:R-:W-:-:S04]  /*4ea0*/  UISETP.LT.AND UP0, UPT, UR44, 0x1, UPT ;  /* 0x000000012c00788c */ /* 0x000fc8000bf01270 */
[----:B------:R-:W-:-:S04]  /*4eb0*/  USEL UR6, UR44, 0x1, UP0 ;  /* 0x000000012c067887 */ /* 0x000fc80008000000 */
[----:B------:R-:W-:-:S04]  /*4ec0*/  UIADD3 UR6, UR39, UR44, -UR6 ;  /* 0x0000002c27067290 */ /* 0x000fc8000fffe806 */
[----:B------:R-:W-:-:S04]  /*4ed0*/  UIMAD.WIDE.U32 UR4, UR6, 0x24924925, URZ ;  /* 0x24924925060478a5 */ /* 0x000fc8000f8e003f */
[----:B------:R-:W-:-:S04]  /*4ee0*/  UIADD3 UR4, UR6, -UR5, URZ ;  /* 0x8000000506047290 */ /* 0x000fc8000fffe03f */
[----:B------:R-:W-:-:S04]  /*4ef0*/  ULEA.HI UR4, UR4, UR5, URZ, 0x1f ;  /* 0x0000000504047291 */ /* 0x000fc8000f8ff83f */
[----:B------:R-:W-:-:S04]  /*4f00*/  USHF.R.U32.HI UR4, URZ, 0x2, UR4 ;  /* 0x000000023f047899 */ /* 0x000fc80008011604 */
[----:B------:R-:W-:-:S06]  /*4f10*/  UIMAD UR4, UR4, -0x7, UR6 ;  /* 0xfffffff9040478a4 */ /* 0x000fcc000f8e0206 */
[----:B------:R-:W-:-:S04]  /*4f20*/  IMAD.U32 R3, RZ, RZ, UR4 ;  /* 0x00000004ff037e24 */ /* 0x000fc8000f8e00ff */
[----:B------:R-:W-:-:S04]  /*4f30*/  IMAD R0, R3, 0x8, R0 ;  /* 0x0000000803007824 */ /* 0x000fc800078e0200 */
[----:B------:R-:W-:-:S05]  /*4f40*/  VIADD R0, R0, 0x38 ;  /* 0x0000003800007836 */ /* 0x000fca0000000000 */
[----:B-----5:R-:W-:-:S04]  /*4f50*/  PRMT R0, R152, 0x654, R0 ;  /* 0x0000065498007816 */ /* 0x020fc80000000000 */
[----:B------:R0:W-:Y:S03]  /*4f60*/  SYNCS.ARRIVE.TRANS64.RED.A1T0 RZ, [R0+URZ], RZ ;  /* 0x000000ff00ff79a7 */ /* 0x0001e6000810043f */
.L_x_33:
[----:B------:R-:W-:Y:S05]  /*4f70*/  BSYNC B0 ;  /* 0x0000000000007941 */ /* 0x000fea0003800000 */
.L_x_32:
[----:B------:R-:W-:-:S06]  /*4f80*/  UISETP.GT.U32.AND UP0, UPT, UR40, 0x1, UPT ;  /* 0x000000012800788c */ /* 0x000fcc000bf04070 */
[----:B------:R-:W-:-:S13]  /*4f90*/  PLOP3.LUT P0, PT, PT, PT, UP0, 0x80, 0x0 ;  /* 0x000000000000781c */ /* 0x000fda0003f0f008 */
[----:B------:R-:W-:Y:S05]  /*4fa0*/  @P0 BRA `(.L_x_30) ;  /* 0x0000000000040947 */ /* 0x000fea0003800000 */
[----:B------:R-:W-:Y:S01]  /*4fb0*/  BPT.TRAP 0x1 ;  /* 0x000000040000795c */ /* 0x000fe20000300000 */
.L_x_30:
[----:B------:R-:W1:Y:S01]  /*4fc0*/  S2R R8, SR_TID.X ;  /* 0x0000000000087919 */ /* 0x000e620000002100 */
[----:B------:R-:W-:Y:S01]  /*4fd0*/  IMAD.MOV.U32 R19, RZ, RZ, 0x6540 ;  /* 0x00006540ff137424 */ /* 0x000fe200078e00ff */
[----:B------:R-:W-:Y:S02]  /*4fe0*/  UIMAD.WIDE UR6, UR41, 0x100, URZ ;  /* 0x00000100290678a5 */ /* 0x000fe4000f8e023f */
[----:B------:R-:W-:Y:S01]  /*4ff0*/  USHF.R.S32.HI UR10, URZ, 0x1f, UR43 ;  /* 0x0000001f3f0a7899 */ /* 0x000fe2000801142b */
[----:B------:R-:W-:Y:S01]  /*5000*/  ULDC.64 UR8, c[0x0][0x5d0] ;  /* 0x0001740000087ab9 */ /* 0x000fe20000000a00 */
[----:B------:R-:W-:Y:S02]  /*5010*/  USHF.L.U32 UR41, UR41, 0x8, URZ ;  /* 0x0000000829297899 */ /* 0x000fe4000800063f */
[----:B------:R-:W-:Y:S02]  /*5020*/  UIMAD UR4, UR10, UR8, URZ ;  /* 0x000000080a0472a4 */ /* 0x000fe4000f8e023f */
[----:B------:R-:W-:-:S02]  /*5030*/  UIADD3 UR39, UR44, UR39, URZ ;  /* 0x000000272c277290 */ /* 0x000fc4000fffe03f */
[----:B------:R-:W-:Y:S02]  /*5040*/  UIMAD UR4, UR43, UR9, UR4 ;  /* 0x000000092b0472a4 */ /* 0x000fe4000f8e0204 */
[----:B------:R-:W-:Y:S01]  /*5050*/  UISETP.GT.U32.AND UP0, UPT, UR39, 0x6, UPT ;  /* 0x000000062700788c */ /* 0x000fe2000bf04070 */
[----:B------:R-:W-:Y:S01]  /*5060*/  ULDC UR9, c[0x0][0x284] ;  /* 0x0000a10000097ab9 */ /* 0x000fe20000000800 */
[----:B------:R-:W-:Y:S01]  /*5070*/  UISETP.GE.U32.AND UP1, UPT, UR44, 0x7, UPT ;  /* 0x000000072c00788c */ /* 0x000fe2000bf26070 */
[----:B------:R-:W-:Y:S01]  /*5080*/  IMAD.U32 R153, RZ, RZ, UR9 ;  /* 0x00000009ff997e24 */ /* 0x000fe2000f8e00ff */
[----:B------:R-:W-:Y:S01]  /*5090*/  UISETP.LT.U32.AND UP0, UPT, UR44, 0x7, UP0 ;  /* 0x000000072c00788c */ /* 0x000fe20008701070 */
[--C-:B-1----:R-:W-:Y:S01]  /*50a0*/  SHF.R.U32.HI R4, RZ, 0x7, R8.reuse ;  /* 0x00000007ff047819 */ /* 0x102fe20000011608 */
[----:B------:R-:W-:Y:S01]  /*50b0*/  IMAD.SHL.U32 R18, R8, 0x2, RZ ;  /* 0x0000000208127824 */ /* 0x000fe200078e00ff */
[----:B------:R-:W-:Y:S02]  /*50c0*/  SHF.R.U32.HI R5, RZ, 0x2, R8 ;  /* 0x00000002ff057819 */ /* 0x000fe40000011608 */
[----:B------:R-:W-:-:S02]  /*50d0*/  LOP3.LUT R4, R4, 0x1, RZ, 0xc0, !PT ;  /* 0x0000000104047812 */ /* 0x000fc400078ec0ff */
[----:B------:R-:W-:Y:S02]  /*50e0*/  LOP3.LUT R6, R8, 0x60, RZ, 0xc0, !PT ;  /* 0x0000006008067812 */ /* 0x000fe400078ec0ff */
[----:B------:R-:W-:Y:S01]  /*50f0*/  LOP3.LUT R5, R5, 0x7, RZ, 0xc0, !PT ;  /* 0x0000000705057812 */ /* 0x000fe200078ec0ff */
[----:B------:R-:W-:Y:S01]  /*5100*/  IMAD.SHL.U32 R3, R4, 0x40, RZ ;  /* 0x0000004004037824 */ /* 0x000fe200078e00ff */
[----:B------:R-:W-:Y:S02]  /*5110*/  LOP3.LUT R18, R18, 0x6, RZ, 0xc0, !PT ;  /* 0x0000000612127812 */ /* 0x000fe400078ec0ff */
[----:B------:R-:W-:Y:S02]  /*5120*/  SHF.R.U32.HI R6, RZ, 0x1, R6 ;  /* 0x00000001ff067819 */ /* 0x000fe40000011606 */
[--C-:B------:R-:W-:Y:S02]  /*5130*/  LOP3.LUT R3, R3, 0x40, R5.reuse, 0xe2, !PT ;  /* 0x0000004003037812 */ /* 0x100fe400078ee205 */
[----:B------:R-:W-:Y:S01]  /*5140*/  PRMT R18, R18, R19, UR42 ;  /* 0x0000002a12127e16 */ /* 0x000fe20008000013 */
[----:B------:R-:W-:Y:S01]  /*5150*/  USHF.L.U32 UR42, UR42, 0x8, URZ ;  /* 0x000000082a2a7899 */ /* 0x000fe2000800063f */
[----:B0-----:R-:W-:Y:S01]  /*5160*/  IADD3 R0, RZ, -R6, -R5 ;  /* 0x80000006ff007210 */ /* 0x001fe20007ffe805 */
[----:B------:R-:W-:Y:S01]  /*5170*/  IMAD.MOV.U32 R5, RZ, RZ, -0x2 ;  /* 0xfffffffeff057424 */ /* 0x000fe200078e00ff */
[----:B------:R-:W-:-:S02]  /*5180*/  LOP3.LUT R3, R3, UR6, R6, 0xfe, !PT ;  /* 0x0000000603037c12 */ /* 0x000fc4000f8efe06 */
[----:B------:R-:W-:Y:S01]  /*5190*/  SHF.R.S32.HI R19, RZ, 0x1f, R18 ;  /* 0x0000001fff137819 */ /* 0x000fe20000011412 */
[----:B------:R-:W-:Y:S01]  /*51a0*/  IMAD R0, R4, -0x40, R0 ;  /* 0xffffffc004007824 */ /* 0x000fe200078e0200 */
[----:B------:R-:W-:Y:S01]  /*51b0*/  MOV R6, UR8 ;  /* 0x0000000800067c02 */ /* 0x000fe20008000f00 */
[----:B------:R-:W-:Y:S02]  /*51c0*/  ULDC UR8, c[0x0][0x288] ;  /* 0x0000a20000087ab9 */ /* 0x000fe40000000800 */
[----:B------:R-:W-:Y:S01]  /*51d0*/  UISETP.GE.AND UP2, UPT, UR42, UR8, UPT ;  /* 0x000000082a00728c */ /* 0x000fe2000bf46270 */
[----:B------:R-:W-:Y:S01]  /*51e0*/  IADD3 R153, R153, -UR41, R0 ;  /* 0x8000002999997c10 */ /* 0x000fe2000fffe000 */
[----:B------:R-:W-:Y:S01]  /*51f0*/  IMAD.WIDE.U32 R6, R6, UR43, R18 ;  /* 0x0000002b06067c25 */ /* 0x000fe2000f8e0012 */
[----:B------:R-:W-:Y:S01]  /*5200*/  LOP3.LUT R0, R8, 0x3, RZ, 0xc0, !PT ;  /* 0x0000000308007812 */ /* 0x000fe200078ec0ff */
[----:B------:R-:W-:Y:S02]  /*5210*/  UISETP.GE.OR UP2, UPT, UR41, UR9, UP2 ;  /* 0x000000092900728c */ /* 0x000fe40009746670 */
[----:B------:R-:W-:Y:S01]  /*5220*/  VIADD R7, R7, UR4 ;  /* 0x0000000407077c36 */ /* 0x000fe20008000000 */
[----:B------:R-:W-:Y:S01]  /*5230*/  UIMAD.WIDE.U32 UR4, UR39, 0x24924925, URZ ;  /* 0x24924925270478a5 */ /* 0x000fe2000f8e003f */
[----:B------:R-:W-:Y:S01]  /*5240*/  IMAD R0, R0, R5, UR8 ;  /* 0x0000000800007e24 */ /* 0x000fe2000f8e0205 */
[----:B------:R-:W-:Y:S01]  /*5250*/  USEL UR8, URZ, 0x1, !UP0 ;  /* 0x000000013f087887 */ /* 0x000fe2000c000000 */
[----:B------:R-:W-:Y:S01]  /*5260*/  PLOP3.LUT P0, PT, PT, PT, UP2, 0x80, 0x0 ;  /* 0x000000000000781c */ /* 0x000fe20003f0f028 */
[----:B------:R-:W-:Y:S01]  /*5270*/  UIADD3 UR4, UR39, -UR5, URZ ;  /* 0x8000000527047290 */ /* 0x000fe2000fffe03f */
[----:B------:R-:W-:Y:S01]  /*5280*/  VIADD R0, R0, -UR42 ;  /* 0x8000002a00007c36 */ /* 0x000fe20008000000 */
[----:B------:R-:W-:-:S02]  /*5290*/  ULOP3.LUT UR38, UR38, UR8, URZ, 0x3c, !UPT ;  /* 0x0000000826267292 */ /* 0x000fc4000f8e3c3f */
[----:B------:R-:W-:Y:S01]  /*52a0*/  ULEA.HI UR4, UR4, UR5, URZ, 0x1f ;  /* 0x0000000504047291 */ /* 0x000fe2000f8ff83f */
[----:B------:R-:W-:-:S03]  /*52b0*/  UMOV UR41, 0xffffffff ;  /* 0xffffffff00297882 */ /* 0x000fc60000000000 */
[----:B------:R-:W-:-:S04]  /*52c0*/  USHF.R.U32.HI UR4, URZ, 0x2, UR4 ;  /* 0x000000023f047899 */ /* 0x000fc80008011604 */
[----:B------:R-:W-:Y:S02]  /*52d0*/  @UP1 ULOP3.LUT UR38, UR38, 0x1, UR4, 0x78, !UPT ;  /* 0x0000000126261892 */ /* 0x000fe4000f8e7804 */
[----:B------:R-:W-:Y:S01]  /*52e0*/  UIMAD UR39, UR4, -0x7, UR39 ;  /* 0xfffffff9042778a4 */ /* 0x000fe2000f8e0227 */
[----:B------:R-:W-:Y:S11]  /*52f0*/  @P0 BRA `(.L_x_34) ;  /* 0x0000010400d80947 */ /* 0x000ff60003800000 */
[----:B-----5:R-:W-:Y:S01]  /*5300*/  FSETP.NEU.AND P0, PT, R16, RZ, PT ;  /* 0x000000ff1000720b */ /* 0x020fe20003f0d000 */
[----:B------:R-:W-:Y:S01]  /*5310*/  ULDC.64 UR8, c[0x0][0x5c8] ;  /* 0x0001720000087ab9 */ /* 0x000fe20000000a00 */
[----:B------:R-:W-:Y:S01]  /*5320*/  ISETP.GT.AND P3, PT, R153, RZ, PT ;  /* 0x000000ff9900720c */ /* 0x000fe20003f64270 */
[----:B------:R-:W-:Y:S01]  /*5330*/  UIMAD UR4, UR7, UR8, URZ ;  /* 0x00000008070472a4 */ /* 0x000fe2000f8e023f */
[----:B------:R-:W-:Y:S01]  /*5340*/  IMAD.U32 R10, RZ, RZ, UR9 ;  /* 0x00000009ff0a7e24 */ /* 0x000fe2000f8e00ff */
[----:B------:R-:W-:Y:S01]  /*5350*/  BSSY B0, `(.L_x_34) ;  /* 0x0001070000007945 */ /* 0x000fe20003800000 */
[----:B------:R-:W-:Y:S01]  /*5360*/  IMAD.WIDE.U32 R6, R3, UR8, R6 ;  /* 0x0000000803067c25 */ /* 0x000fe2000f8e0006 */
[----:B------:R-:W-:-:S03]  /*5370*/  ISETP.GT.AND P1, PT, R0, RZ, P3 ;  /* 0x000000ff0000720c */ /* 0x000fc60001f24270 */
[----:B------:R-:W-:-:S05]  /*5380*/  IMAD R10, R3, R10, UR4 ;  /* 0x00000004030a7e24 */ /* 0x000fca000f8e020a */
[----:B------:R-:W-:Y:S01]  /*5390*/  IADD3 R10, R7, R10, RZ ;  /* 0x0000000a070a7210 */ /* 0x000fe20007ffe0ff */
[----:B------:R-:W-:Y:S06]  /*53a0*/  @!P0 BRA `(.L_x_35) ;  /* 0x000000b800108947 */ /* 0x000fec0003800000 */
[----:B------:R-:W0:Y:S01]  /*53b0*/  LDC.64 R22, c[0x0][0x5b8] ;  /* 0x00016e00ff167b82 */ /* 0x000e220000000a00 */
[----:B------:R-:W2:Y:S01]  /*53c0*/  LDL.LU R11, [R1] ;  /* 0x00000000010b7983 */ /* 0x000ea20000300800 */
[----:B------:R-:W-:-:S06]  /*53d0*/  ULDC.64 UR4, c[0x0][0x5c0] ;  /* 0x0001700000047ab9 */ /* 0x000fcc0000000a00 */
[----:B------:R-:W1:Y:S08]  /*53e0*/  LDC.64 R14, c[0x0][0x5b0] ;  /* 0x00016c00ff0e7b82 */ /* 0x000e700000000a00 */
[----:B------:R-:W3:Y:S01]  /*53f0*/  LDC.64 R12, c[0x0][0x5a8] ;  /* 0x00016a00ff0c7b82 */ /* 0x000ee20000000a00 */
[C---:B0-----:R-:W-:Y:S02]  /*5400*/  IMAD R159, R22.reuse, UR10, RZ ;  /* 0x0000000a169f7c24 */ /* 0x041fe4000f8e02ff */
[----:B------:R-:W-:-:S04]  /*5410*/  IMAD.WIDE.U32 R154, R22, UR43, R18 ;  /* 0x0000002b169a7c25 */ /* 0x000fc8000f8e0012 */
[----:B------:R-:W-:Y:S02]  /*5420*/  IMAD R159, R23, UR43, R159 ;  /* 0x0000002b179f7c24 */ /* 0x000fe4000f8e029f */
[----:B-1----:R-:W-:Y:S02]  /*5430*/  IMAD R158, R14, UR7, RZ ;  /* 0x000000070e9e7c24 */ /* 0x002fe4000f8e02ff */
[----:B------:R-:W-:Y:S02]  /*5440*/  IMAD.IADD R21, R155, 0x1, R159 ;  /* 0x000000019b157824 */ /* 0x000fe400078e029f */
[----:B------:R-:W-:Y:S02]  /*5450*/  IMAD.MOV.U32 R20, RZ, RZ, R154 ;  /* 0x000000ffff147224 */ /* 0x000fe400078e009a */
[C---:B------:R-:W-:Y:S02]  /*5460*/  IMAD R158, R3.reuse, R15, R158 ;  /* 0x0000000f039e7224 */ /* 0x040fe400078e029e */
[----:B------:R-:W-:-:S04]  /*5470*/  IMAD.WIDE.U32 R4, R3, R14, R20 ;  /* 0x0000000e03047225 */ /* 0x000fc800078e0014 */
[----:B------:R-:W-:Y:S01]  /*5480*/  IMAD.IADD R5, R5, 0x1, R158 ;  /* 0x0000000105057824 */ /* 0x000fe200078e029e */
[----:B---3--:R-:W-:-:S04]  /*5490*/  LEA R8, P0, R4, R12, 0x1 ;  /* 0x0000000c04087211 */ /* 0x008fc800078008ff */
[----:B------:R-:W-:-:S05]  /*54a0*/  LEA.HI.X R9, R4, R13, R5, 0x1, P0 ;  /* 0x0000000d04097211 */ /* 0x000fca00000f0c05 */
[----:B------:R-:W3:Y:S01]  /*54b0*/  @P1 LDG.E.LTC128B.U16 R23, desc[UR36][R8.64] ;  /* 0x0000002408171981 */ /* 0x000ee2000c1e1520 */
[----:B------:R-:W-:Y:S01]  /*54c0*/  BSSY B1, `(.L_x_36) ;  /* 0x0000011000017945 */ /* 0x000fe20003800000 */
[----:B---3--:R-:W-:-:S05]  /*54d0*/  HADD2.F32 R4, -RZ, R23.H0_H0 ;  /* 0x20000017ff047230 */ /* 0x008fca0000004100 */
[----:B------:R-:W-:-:S04]  /*54e0*/  FMUL R4, R4, R16 ;  /* 0x0000001004047220 */ /* 0x000fc80000400000 */
[----:B--2---:R-:W-:Y:S01]  /*54f0*/  FFMA R7, R11, R2, R4 ;  /* 0x000000020b077223 */ /* 0x004fe20000000004 */
[----:B------:R-:W-:-:S04]  /*5500*/  LEA R4, P0, R6, UR4, 0x1 ;  /* 0x0000000406047c11 */ /* 0x000fc8000f8008ff */
[----:B------:R-:W-:Y:S02]  /*5510*/  LEA.HI.X R5, R6, UR5, R10, 0x1, P0 ;  /* 0x0000000506057c11 */ /* 0x000fe400080f0c0a */
[----:B------:R-:W-:-:S05]  /*5520*/  F2FP.F16.F32.PACK_AB R6, RZ, R7 ;  /* 0x00000007ff06723e */ /* 0x000fca00000000ff */
[----:B------:R0:W-:Y:S02]  /*5530*/  @P1 STG.E.U16 desc[UR36][R4.64], R6 ;  /* 0x0000000604001986 */ /* 0x0001e4000c101524 */
[----:B0-----:R-:W-:-:S04]  /*5540*/  IMAD.WIDE.U32 R6, R3, R14, R18 ;  /* 0x0000000e03067225 */ /* 0x001fc800078e0012 */
[----:B------:R-:W-:Y:S02]  /*5550*/  IMAD.IADD R7, R158, 0x1, R7 ;  /* 0x000000019e077824 */ /* 0x000fe400078e0207 */
[----:B------:R-:W-:-:S04]  /*5560*/  IMAD.WIDE.U32 R6, R22, UR43, R6 ;  /* 0x0000002b16067c25 */ /* 0x000fc8000f8e0006 */
[----:B------:R-:W-:Y:S01]  /*5570*/  IMAD.IADD R7, R159, 0x1, R7 ;  /* 0x000000019f077824 */ /* 0x000fe200078e0207 */
[----:B------:R-:W-:-:S04]  /*5580*/  LEA R10, P0, R6, R12, 0x1 ;  /* 0x0000000c060a7211 */ /* 0x000fc800078008ff */
[----:B------:R-:W-:Y:S02]  /*5590*/  LEA.HI.X R11, R6, R13, R7, 0x1, P0 ;  /* 0x0000000d060b7211 */ /* 0x000fe400000f0c07 */
[----:B------:R-:W-:-:S13]  /*55a0*/  ISETP.GT.AND P0, PT, R0, 0x1, P3 ;  /* 0x000000010000780c */ /* 0x000fda0001f04270 */
[----:B------:R-:W-:Y:S05]  /*55b0*/  @!P0 BRA `(.L_x_37) ;  /* 0x0000000000048947 */ /* 0x000fea0003800000 */
[----:B------:R0:W5:Y:S02]  /*55c0*/  LDG.E.LTC128B.U16 R23, desc[UR36][R10.64+0x2] ;  /* 0x000002240a177981 */ /* 0x000164000c1e1520 */
.L_x_37:
[----:B------:R-:W-:Y:S05]  /*55d0*/  BSYNC B1 ;  /* 0x0000000000017941 */ /* 0x000fea0003800000 */
.L_x_36:
[----:B------:R-:W2:Y:S01]  /*55e0*/  LDL.LU R7, [R1+0x4] ;  /* 0x0000040001077983 */ /* 0x000ea20000300800 */
[----:B-----5:R-:W-:Y:S01]  /*55f0*/  HADD2.F32 R6, -RZ, R23.H0_H0 ;  /* 0x20000017ff067230 */ /* 0x020fe20000004100 */
[C---:B------:R-:W-:Y:S02]  /*5600*/  SHF.L.U64.HI R157, R14.reuse, 0x3, R15 ;  /* 0x000000030e9d7819 */ /* 0x040fe4000001020f */
[----:B------:R-:W-:Y:S01]  /*5610*/  SHF.L.U32 R156, R14, 0x3, RZ ;  /* 0x000000030e9c7819 */ /* 0x000fe200000006ff */
[----:B------:R-:W3:Y:S01]  /*5620*/  LDL.LU R160, [R1+0x8] ;  /* 0x0000080001a07983 */ /* 0x000ee20000300800 */
[----:B------:R-:W-:-:S04]  /*5630*/  FMUL R6, R6, R16 ;  /* 0x0000001006067220 */ /* 0x000fc80000400000 */
[----:B--2---:R-:W-:-:S05]  /*5640*/  FFMA R6, R7, R2, R6 ;  /* 0x0000000207067223 */ /* 0x004fca0000000006 */
[----:B------:R-:W-:-:S05]  /*5650*/  F2FP.F16.F32.PACK_AB R6, RZ, R6 ;  /* 0x00000006ff06723e */ /* 0x000fca00000000ff */
[----:B------:R1:W-:Y:S01]  /*5660*/  @P0 STG.E.U16 desc[UR36][R4.64+0x2], R6 ;  /* 0x0000020604000986 */ /* 0x0003e2000c101524 */
[----:B------:R-:W-:-:S04]  /*5670*/  ISETP.GT.AND P0, PT, R153, 0x8, PT ;  /* 0x000000089900780c */ /* 0x000fc80003f04270 */
[----:B------:R-:W-:Y:S01]  /*5680*/  ISETP.GT.AND P1, PT, R0, RZ, P0 ;  /* 0x000000ff0000720c */ /* 0x000fe20000724270 */
[----:B-1----:R-:W-:-:S04]  /*5690*/  IMAD.WIDE.U32 R6, R3, R14, R156 ;  /* 0x0000000e03067225 */ /* 0x002fc800078e009c */
[----:B------:R-:W-:Y:S01]  /*56a0*/  IMAD.IADD R158, R158, 0x1, R7 ;  /* 0x000000019e9e7824 */ /* 0x000fe200078e0207 */
[----:B------:R-:W-:-:S05]  /*56b0*/  IADD3 R7, P2, R154, R6, RZ ;  /* 0x000000069a077210 */ /* 0x000fca0007f5e0ff */
[----:B------:R-:W-:Y:S01]  /*56c0*/  IMAD.X R9, R158, 0x1, R21, P2 ;  /* 0x000000019e097824 */ /* 0x000fe200010e0615 */
[----:B------:R-:W-:-:S04]  /*56d0*/  LEA R8, P2, R7, R12, 0x1 ;  /* 0x0000000c07087211 */ /* 0x000fc800078408ff */
[----:B------:R-:W-:-:S05]  /*56e0*/  LEA.HI.X R9, R7, R13, R9, 0x1, P2 ;  /* 0x0000000d07097211 */ /* 0x000fca00010f0c09 */
[----:B------:R1:W2:Y:S01]  /*56f0*/  @P1 LDG.E.LTC128B.U16 R23, desc[UR36][R8.64] ;  /* 0x0000002408171981 */ /* 0x0002a2000c1e1520 */
[----:B------:R-:W-:Y:S01]  /*5700*/  IADD3 R6, P2, R18, R6, RZ ;  /* 0x0000000612067210 */ /* 0x000fe20007f5e0ff */
[----:B------:R-:W-:Y:S01]  /*5710*/  BSSY B1, `(.L_x_38) ;  /* 0x0000016000017945 */ /* 0x000fe20003800000 */
[----:B------:R-:W-:-:S03]  /*5720*/  ISETP.GT.AND P4, PT, R0, 0x1, P0 ;  /* 0x000000010000780c */ /* 0x000fc60000784270 */
[----:B------:R-:W-:Y:S02]  /*5730*/  IMAD.X R7, R19, 0x1, R158, P2 ;  /* 0x0000000113077824 */ /* 0x000fe400010e069e */
[----:B------:R-:W-:Y:S02]  /*5740*/  IMAD.U32 R158, RZ, RZ, UR9 ;  /* 0x00000009ff9e7e24 */ /* 0x000fe4000f8e00ff */
[----:B------:R-:W-:-:S04]  /*5750*/  IMAD.WIDE.U32 R6, R22, UR43, R6 ;  /* 0x0000002b16067c25 */ /* 0x000fc8000f8e0006 */
[----:B------:R-:W-:Y:S01]  /*5760*/  IMAD.IADD R7, R159, 0x1, R7 ;  /* 0x000000019f077824 */ /* 0x000fe200078e0207 */
[----:B-1----:R-:W-:-:S04]  /*5770*/  LEA R8, P2, R6, R12, 0x1 ;  /* 0x0000000c06087211 */ /* 0x002fc800078408ff */
[----:B------:R-:W-:Y:S01]  /*5780*/  LEA.HI.X R9, R6, R13, R7, 0x1, P2 ;  /* 0x0000000d06097211 */ /* 0x000fe200010f0c07 */
[----:B--2---:R-:W-:-:S05]  /*5790*/  HADD2.F32 R6, -RZ, R23.H0_H0 ;  /* 0x20000017ff067230 */ /* 0x004fca0000004100 */
[----:B------:R-:W-:-:S04]  /*57a0*/  FMUL R6, R6, R16 ;  /* 0x0000001006067220 */ /* 0x000fc80000400000 */
[----:B---3--:R-:W-:Y:S01]  /*57b0*/  FFMA R7, R160, R2, R6 ;  /* 0x00000002a0077223 */ /* 0x008fe20000000006 */
[----:B------:R-:W-:Y:S01]  /*57c0*/  IMAD.U32 R160, RZ, RZ, UR8 ;  /* 0x00000008ffa07e24 */ /* 0x000fe2000f8e00ff */
[----:B------:R-:W-:-:S03]  /*57d0*/  MOV R6, UR8 ;  /* 0x0000000800067c02 */ /* 0x000fc60008000f00 */
[----:B------:R-:W-:Y:S01]  /*57e0*/  IMAD.SHL.U32 R160, R160, 0x10, RZ ;  /* 0x00000010a0a07824 */ /* 0x000fe200078e00ff */
[----:B------:R-:W-:Y:S02]  /*57f0*/  SHF.L.U64.HI R158, R6, 0x4, R158 ;  /* 0x00000004069e7819 */ /* 0x000fe4000001029e */
[----:B------:R-:W-:Y:S02]  /*5800*/  F2FP.F16.F32.PACK_AB R7, RZ, R7 ;  /* 0x00000007ff07723e */ /* 0x000fe400000000ff */
[----:B------:R-:W-:Y:S02]  /*5810*/  IADD3 R6, P2, R160, R4, RZ ;  /* 0x00000004a0067210 */ /* 0x000fe40007f5e0ff */
[----:B------:R-:W-:-:S03]  /*5820*/  PRMT R161, R7, 0x7610, R161 ;  /* 0x0000761007a17816 */ /* 0x000fc600000000a1 */
[----:B------:R-:W-:-:S05]  /*5830*/  IMAD.X R7, R158, 0x1, R5, P2 ;  /* 0x000000019e077824 */ /* 0x000fca00010e0605 */
[----:B------:R1:W-:Y:S01]  /*5840*/  @P1 STG.E.U16 desc[UR36][R6.64], R161 ;  /* 0x000000a106001986 */ /* 0x0003e2000c101524 */
[----:B------:R-:W-:Y:S05]  /*5850*/  @!P4 BRA `(.L_x_39) ;  /* 0x000000000004c947 */ /* 0x000fea0003800000 */
[----:B------:R2:W5:Y:S02]  /*5860*/  LDG.E.LTC128B.U16 R23, desc[UR36][R8.64+0x2] ;  /* 0x0000022408177981 */ /* 0x000564000c1e1520 */
.L_x_39:
[----:B------:R-:W-:Y:S05]  /*5870*/  BSYNC B1 ;  /* 0x0000000000017941 */ /* 0x000fea0003800000 */
.L_x_38:
[----:B------:R-:W3:Y:S01]  /*5880*/  LDL.LU R162, [R1+0xc] ;  /* 0x00000c0001a27983 */ /* 0x000ee20000300800 */
[----:B-1---5:R-:W-:Y:S01]  /*5890*/  HADD2.F32 R161, -RZ, R23.H0_H0 ;  /* 0x20000017ffa17230 */ /* 0x022fe20000004100 */
[----:B------:R-:W-:Y:S01]  /*58a0*/  ISETP.GT.AND P1, PT, R0, 0x8, P3 ;  /* 0x000000080000780c */ /* 0x000fe20001f24270 */
[----:B------:R-:W-:Y:S03]  /*58b0*/  BSSY B1, `(.L_x_40) ;  /* 0x0000007000017945 */ /* 0x000fe60003800000 */
[----:B------:R-:W-:-:S04]  /*58c0*/  FMUL R161, R161, R16 ;  /* 0x00000010a1a17220 */ /* 0x000fc80000400000 */
[----:B---3--:R-:W-:-:S05]  /*58d0*/  FFMA R161, R162, R2, R161 ;  /* 0x00000002a2a17223 */ /* 0x008fca00000000a1 */
[----:B------:R-:W-:-:S05]  /*58e0*/  F2FP.F16.F32.PACK_AB R161, RZ, R161 ;  /* 0x000000a1ffa1723e */ /* 0x000fca00000000ff */
[----:B------:R1:W-:Y:S01]  /*58f0*/  @P4 STG.E.U16 desc[UR36][R6.64+0x2], R161 ;  /* 0x000002a106004986 */ /* 0x0003e2000c101524 */
[----:B------:R-:W-:Y:S05]  /*5900*/  @!P1 BRA `(.L_x_41) ;  /* 0x0000000000049947 */ /* 0x000fea0003800000 */
[----:B------:R3:W5:Y:S02]  /*5910*/  LDG.E.LTC128B.U16 R23, desc[UR36][R10.64+0x10] ;  /* 0x000010240a177981 */ /* 0x000764000c1e1520 */
.L_x_41:
[----:B------:R-:W-:Y:S05]  /*5920*/  BSYNC B1 ;  /* 0x0000000000017941 */ /* 0x000fea0003800000 */
.L_x_40:
[----:B------:R-:W4:Y:S01]  /*5930*/  LDL.LU R162, [R1+0x10] ;  /* 0x0000100001a27983 */ /* 0x000f220000300800 */
[----:B-1---5:R-:W-:Y:S01]  /*5940*/  HADD2.F32 R161, -RZ, R23.H0_H0 ;  /* 0x20000017ffa17230 */ /* 0x022fe20000004100 */
[----:B------:R-:W-:Y:S01]  /*5950*/  ISETP.GT.AND P2, PT, R0, 0x9, P3 ;  /* 0x000000090000780c */ /* 0x000fe20001f44270 */
[----:B------:R-:W-:Y:S03]  /*5960*/  BSSY B1, `(.L_x_42) ;  /* 0x0000007000017945 */ /* 0x000fe60003800000 */
[----:B------:R-:W-:-:S04]  /*5970*/  FMUL R161, R161, R16 ;  /* 0x00000010a1a17220 */ /* 0x000fc80000400000 */
[----:B----4-:R-:W-:-:S05]  /*5980*/  FFMA R161, R162, R2, R161 ;  /* 0x00000002a2a17223 */ /* 0x010fca00000000a1 */
[----:B------:R-:W-:-:S05]  /*5990*/  F2FP.F16.F32.PACK_AB R161, RZ, R161 ;  /* 0x000000a1ffa1723e */ /* 0x000fca00000000ff */
[----:B------:R1:W-:Y:S01]  /*59a0*/  @P1 STG.E.U16 desc[UR36][R4.64+0x10], R161 ;  /* 0x000010a104001986 */ /* 0x0003e2000c101524 */
[----:B------:R-:W-:Y:S05]  /*59b0*/  @!P2 BRA `(.L_x_43) ;  /* 0x000000000004a947 */ /* 0x000fea0003800000 */
[----:B------:R4:W5:Y:S02]  /*59c0*/  LDG.E.LTC128B.U16 R23, desc[UR36][R10.64+0x12] ;  /* 0x000012240a177981 */ /* 0x000964000c1e1520 */
.L_x_43:
[----:B------:R-:W-:Y:S05]  /*59d0*/  BSYNC B1 ;  /* 0x0000000000017941 */ /* 0x000fea0003800000 */
.L_x_42:
[----:B------:R-:W2:Y:S01]  /*59e0*/  LDL.LU R162, [R1+0x14] ;  /* 0x0000140001a27983 */ /* 0x000ea20000300800 */
[----:B-1---5:R-:W-:Y:S01]  /*59f0*/  HADD2.F32 R161, -RZ, R23.H0_H0 ;  /* 0x20000017ffa17230 */ /* 0x022fe20000004100 */
[----:B------:R-:W-:Y:S01]  /*5a00*/  ISETP.GT.AND P1, PT, R0, 0x8, P0 ;  /* 0x000000080000780c */ /* 0x000fe20000724270 */
[----:B------:R-:W-:Y:S03]  /*5a10*/  BSSY B1, `(.L_x_44) ;  /* 0x0000007000017945 */ /* 0x000fe60003800000 */
[----:B------:R-:W-:-:S04]  /*5a20*/  FMUL R161, R161, R16 ;  /* 0x00000010a1a17220 */ /* 0x000fc80000400000 */
[----:B--2---:R-:W-:-:S05]  /*5a30*/  FFMA R161, R162, R2, R161 ;  /* 0x00000002a2a17223 */ /* 0x004fca00000000a1 */
[----:B------:R-:W-:-:S05]  /*5a40*/  F2FP.F16.F32.PACK_AB R161, RZ, R161 ;  /* 0x000000a1ffa1723e */ /* 0x000fca00000000ff */
[----:B------:R1:W-:Y:S01]  /*5a50*/  @P2 STG.E.U16 desc[UR36][R4.64+0x12], R161 ;  /* 0x000012a104002986 */ /* 0x0003e2000c101524 */
[----:B------:R-:W-:Y:S05]  /*5a60*/  @!P1 BRA `(.L_x_45) ;  /* 0x0000000000049947 */ /* 0x000fea0003800000 */
[----:B------:R2:W5:Y:S02]  /*5a70*/  LDG.E.LTC128B.U16 R23, desc[UR36][R8.64+0x10] ;  /* 0x0000102408177981 */ /* 0x000564000c1e1520 */
.L_x_45:
[----:B------:R-:W-:Y:S05]  /*5a80*/  BSYNC B1 ;  /* 0x0000000000017941 */ /* 0x000fea0003800000 */
.L_x_44:
        /* <DEDUP_REMOVED lines=10> */
.L_x_47:
[----:B------:R-:W-:Y:S05]  /*5b30*/  BSYNC B1 ;  /* 0x0000000000017941 */ /* 0x000fea0003800000 */
.L_x_46:
        /* <DEDUP_REMOVED lines=10> */
.L_x_49:
[----:B------:R-:W-:Y:S05]  /*5be0*/  BSYNC B1 ;  /* 0x0000000000017941 */ /* 0x000fea0003800000 */
.L_x_48:
        /* <DEDUP_REMOVED lines=10> */
.L_x_51:
[----:B------:R-:W-:Y:S05]  /*5c90*/  BSYNC B1 ;  /* 0x0000000000017941 */ /* 0x000fea0003800000 */
.L_x_50:
        /* <DEDUP_REMOVED lines=10> */
.L_x_53:
[----:B------:R-:W-:Y:S05]  /*5d40*/  BSYNC B1 ;  /* 0x0000000000017941 */ /* 0x000fea0003800000 */
.L_x_52:
        /* <DEDUP_REMOVED lines=10> */
.L_x_55:
[----:B------:R-:W-:Y:S05]  /*5df0*/  BSYNC B1 ;  /* 0x0000000000017941 */ /* 0x000fea0003800000 */
.L_x_54:
        /* <DEDUP_REMOVED lines=10> */
.L_x_57:
[----:B------:R-:W-:Y:S05]  /*5ea0*/  BSYNC B1 ;  /* 0x0000000000017941 */ /* 0x000fea0003800000 */
.L_x_56:
        /* <DEDUP_REMOVED lines=10> */
.L_x_59:
[----:B------:R-:W-:Y:S05]  /*5f50*/  BSYNC B1 ;  /* 0x0000000000017941 */ /* 0x000fea0003800000 */
.L_x_58:
        /* <DEDUP_REMOVED lines=10> */
.L_x_61:
[----:B------:R-:W-:Y:S05]  /*6000*/  BSYNC B1 ;  /* 0x0000000000017941 */ /* 0x000fea0003800000 */
.L_x_60:
        /* <DEDUP_REMOVED lines=10> */
.L_x_63:
[----:B------:R-:W-:Y:S05]  /*60b0*/  BSYNC B1 ;  /* 0x0000000000017941 */ /* 0x000fea0003800000 */
.L_x_62:
        /* <DEDUP_REMOVED lines=10> */
.L_x_65:
[----:B------:R-:W-:Y:S05]  /*6160*/  BSYNC B1 ;  /* 0x0000000000017941 */ /* 0x000fea0003800000 */
.L_x_64:
        /* <DEDUP_REMOVED lines=10> */
.L_x_67:
[----:B------:R-:W-:Y:S05]  /*6210*/  BSYNC B1 ;  /* 0x0000000000017941 */ /* 0x000fea0003800000 */
.L_x_66:
        /* <DEDUP_REMOVED lines=10> */
.L_x_69:
[----:B------:R-:W-:Y:S05]  /*62c0*/  BSYNC B1 ;  /* 0x0000000000017941 */ /* 0x000fea0003800000 */
.L_x_68:
        /* <DEDUP_REMOVED lines=10> */
.L_x_71:
[----:B------:R-:W-:Y:S05]  /*6370*/  BSYNC B1 ;  /* 0x0000000000017941 */ /* 0x000fea0003800000 */
.L_x_70:
        /* <DEDUP_REMOVED lines=10> */
.L_x_73:
[----:B------:R-:W-:Y:S05]  /*6420*/  BSYNC B1 ;  /* 0x0000000000017941 */ /* 0x000fea0003800000 */
.L_x_72:
        /* <DEDUP_REMOVED lines=10> */
.L_x_75:
[----:B------:R-:W-:Y:S05]  /*64d0*/  BSYNC B1 ;  /* 0x0000000000017941 */ /* 0x000fea0003800000 */
.L_x_74:
        /* <DEDUP_REMOVED lines=10> */
.L_x_77:
[----:B------:R-:W-:Y:S05]  /*6580*/  BSYNC B1 ;  /* 0x0000000000017941 */ /* 0x000fea0003800000 */
.L_x_76:
        /* <DEDUP_REMOVED lines=10> */
.L_x_79:
[----:B------:R-:W-:Y:S05]  /*6630*/  BSYNC B1 ;  /* 0x0000000000017941 */ /* 0x000fea0003800000 */
.L_x_78:
        /* <DEDUP_REMOVED lines=10> */
.L_x_81:
[----:B------:R-:W-:Y:S05]  /*66e0*/  BSYNC B1 ;  /* 0x0000000000017941 */ /* 0x000fea0003800000 */
.L_x_80:
        /* <DEDUP_REMOVED lines=10> */
.L_x_83:
[----:B------:R-:W-:Y:S05]  /*6790*/  BSYNC B1 ;  /* 0x0000000000017941 */ /* 0x000fea0003800000 */
.L_x_82:
        /* <DEDUP_REMOVED lines=10> */
.L_x_85:
[----:B------:R-:W-:Y:S05]  /*6840*/  BSYNC B1 ;  /* 0x0000000000017941 */ /* 0x000fea0003800000 */
.L_x_84:
        /* <DEDUP_REMOVED lines=10> */
.L_x_87:
[----:B------:R-:W-:Y:S05]  /*68f0*/  BSYNC B1 ;  /* 0x0000000000017941 */ /* 0x000fea0003800000 */
.L_x_86:
        /* <DEDUP_REMOVED lines=10> */
.L_x_89:
[----:B------:R-:W-:Y:S05]  /*69a0*/  BSYNC B1 ;  /* 0x0000000000017941 */ /* 0x000fea0003800000 */
.L_x_88:
        /* <DEDUP_REMOVED lines=10> */
.L_x_91:
[----:B------:R-:W-:Y:S05]  /*6a50*/  BSYNC B1 ;  /* 0x0000000000017941 */ /* 0x000fea0003800000 */
.L_x_90:
        /* <DEDUP_REMOVED lines=10> */
.L_x_93:
[----:B------:R-:W-:Y:S05]  /*6b00*/  BSYNC B1 ;  /* 0x0000000000017941 */ /* 0x000fea0003800000 */
.L_x_92:
        /* <DEDUP_REMOVED lines=10> */
.L_x_95:
[----:B------:R-:W-:Y:S05]  /*6bb0*/  BSYNC B1 ;  /* 0x0000000000017941 */ /* 0x000fea0003800000 */
.L_x_94:
        /* <DEDUP_REMOVED lines=10> */
.L_x_97:
[----:B------:R-:W-:Y:S05]  /*6c60*/  BSYNC B1 ;  /* 0x0000000000017941 */ /* 0x000fea0003800000 */
.L_x_96:
        /* <DEDUP_REMOVED lines=10> */
.L_x_99:
[----:B------:R-:W-:Y:S05]  /*6d10*/  BSYNC B1 ;  /* 0x0000000000017941 */ /* 0x000fea0003800000 */
.L_x_98:
        /* <DEDUP_REMOVED lines=10> */
.L_x_101:
[----:B------:R-:W-:Y:S05]  /*6dc0*/  BSYNC B1 ;  /* 0x0000000000017941 */ /* 0x000fea0003800000 */
.L_x_100:
        /* <DEDUP_REMOVED lines=10> */
.L_x_103:
[----:B------:R-:W-:Y:S05]  /*6e70*/  BSYNC B1 ;  /* 0x0000000000017941 */ /* 0x000fea0003800000 */
.L_x_102:
        /* <DEDUP_REMOVED lines=10> */
.L_x_105:
[----:B------:R-:W-:Y:S05]  /*6f20*/  BSYNC B1 ;  /* 0x0000000000017941 */ /* 0x000fea0003800000 */
.L_x_104:
        /* <DEDUP_REMOVED lines=10> */
.L_x_107:
[----:B------:R-:W-:Y:S05]  /*6fd0*/  BSYNC B1 ;  /* 0x0000000000017941 */ /* 0x000fea0003800000 */
.L_x_106:
        /* <DEDUP_REMOVED lines=10> */
.L_x_109:
[----:B------:R-:W-:Y:S05]  /*7080*/  BSYNC B1 ;  /* 0x0000000000017941 */ /* 0x000fea0003800000 */
.L_x_108:
        /* <DEDUP_REMOVED lines=10> */
.L_x_111:
[----:B------:R-:W-:Y:S05]  /*7130*/  BSYNC B1 ;  /* 0x0000000000017941 */ /* 0x000fea0003800000 */
.L_x_110:
        /* <DEDUP_REMOVED lines=10> */
.L_x_113:
[----:B------:R-:W-:Y:S05]  /*71e0*/  BSYNC B1 ;  /* 0x0000000000017941 */ /* 0x000fea0003800000 */
.L_x_112:
        /* <DEDUP_REMOVED lines=10> */
.L_x_115:
[----:B------:R-:W-:Y:S05]  /*7290*/  BSYNC B1 ;  /* 0x0000000000017941 */ /* 0x000fea0003800000 */
.L_x_114:
        /* <DEDUP_REMOVED lines=10> */
.L_x_117:
[----:B------:R-:W-:Y:S05]  /*7340*/  BSYNC B1 ;  /* 0x0000000000017941 */ /* 0x000fea0003800000 */
.L_x_116:
        /* <DEDUP_REMOVED lines=10> */
.L_x_119:
[----:B------:R-:W-:Y:S05]  /*73f0*/  BSYNC B1 ;  /* 0x0000000000017941 */ /* 0x000fea0003800000 */
.L_x_118:
        /* <DEDUP_REMOVED lines=10> */
.L_x_121:
[----:B------:R-:W-:Y:S05]  /*74a0*/  BSYNC B1 ;  /* 0x0000000000017941 */ /* 0x000fea0003800000 */
.L_x_120:
        /* <DEDUP_REMOVED lines=10> */
.L_x_123:
[----:B------:R-:W-:Y:S05]  /*7550*/  BSYNC B1 ;  /* 0x0000000000017941 */ /* 0x000fea0003800000 */
.L_x_122:
        /* <DEDUP_REMOVED lines=10> */
.L_x_125:
[----:B------:R-:W-:Y:S05]  /*7600*/  BSYNC B1 ;  /* 0x0000000000017941 */ /* 0x000fea0003800000 */
.L_x_124:
        /* <DEDUP_REMOVED lines=10> */
.L_x_127:
[----:B------:R-:W-:Y:S05]  /*76b0*/  BSYNC B1 ;  /* 0x0000000000017941 */ /* 0x000fea0003800000 */
.L_x_126:
        /* <DEDUP_REMOVED lines=10> */
.L_x_129:
[----:B------:R-:W-:Y:S05]  /*7760*/  BSYNC B1 ;  /* 0x0000000000017941 */ /* 0x000fea0003800000 */
.L_x_128:
        /* <DEDUP_REMOVED lines=10> */
.L_x_131:
[----:B------:R-:W-:Y:S05]  /*7810*/  BSYNC B1 ;  /* 0x0000000000017941 */ /* 0x000fea0003800000 */
.L_x_130:
        /* <DEDUP_REMOVED lines=10> */
.L_x_133:
[----:B------:R-:W-:Y:S05]  /*78c0*/  BSYNC B1 ;  /* 0x0000000000017941 */ /* 0x000fea0003800000 */
.L_x_132:
        /* <DEDUP_REMOVED lines=10> */
.L_x_135:
[----:B------:R-:W-:Y:S05]  /*7970*/  BSYNC B1 ;  /* 0x0000000000017941 */ /* 0x000fea0003800000 */
.L_x_134:
        /* <DEDUP_REMOVED lines=10> */
.L_x_137:
[----:B------:R-:W-:Y:S05]  /*7a20*/  BSYNC B1 ;  /* 0x0000000000017941 */ /* 0x000fea0003800000 */
.L_x_136:
        /* <DEDUP_REMOVED lines=10> */
.L_x_139:
[----:B------:R-:W-:Y:S05]  /*7ad0*/  BSYNC B1 ;  /* 0x0000000000017941 */ /* 0x000fea0003800000 */
.L_x_138:
        /* <DEDUP_REMOVED lines=10> */
.L_x_141:
[----:B------:R-:W-:Y:S05]  /*7b80*/  BSYNC B1 ;  /* 0x0000000000017941 */ /* 0x000fea0003800000 */
.L_x_140:
        /* <DEDUP_REMOVED lines=10> */
.L_x_143:
[----:B------:R-:W-:Y:S05]  /*7c30*/  BSYNC B1 ;  /* 0x0000000000017941 */ /* 0x000fea0003800000 */
.L_x_142:
        /* <DEDUP_REMOVED lines=10> */
.L_x_145:
[----:B------:R-:W-:Y:S05]  /*7ce0*/  BSYNC B1 ;  /* 0x0000000000017941 */ /* 0x000fea0003800000 */
.L_x_144:
        /* <DEDUP_REMOVED lines=10> */
.L_x_147:
[----:B------:R-:W-:Y:S05]  /*7d90*/  BSYNC B1 ;  /* 0x0000000000017941 */ /* 0x000fea0003800000 */
.L_x_146:
        /* <DEDUP_REMOVED lines=10> */
.L_x_149:
[----:B------:R-:W-:Y:S05]  /*7e40*/  BSYNC B1 ;  /* 0x0000000000017941 */ /* 0x000fea0003800000 */
.L_x_148:
        /* <DEDUP_REMOVED lines=10> */
.L_x_151:
[----:B------:R-:W-:Y:S05]  /*7ef0*/  BSYNC B1 ;  /* 0x0000000000017941 */ /* 0x000fea0003800000 */
.L_x_150:
        /* <DEDUP_REMOVED lines=10> */
.L_x_153:
[----:B------:R-:W-:Y:S05]  /*7fa0*/  BSYNC B1 ;  /* 0x0000000000017941 */ /* 0x000fea0003800000 */
.L_x_152:
        /* <DEDUP_REMOVED lines=10> */
.L_x_155:
[----:B------:R-:W-:Y:S05]  /*8050*/  BSYNC B1 ;  /* 0x0000000000017941 */ /* 0x000fea0003800000 */
.L_x_154:
        /* <DEDUP_REMOVED lines=10> */
.L_x_157:
[----:B------:R-:W-:Y:S05]  /*8100*/  BSYNC B1 ;  /* 0x0000000000017941 */ /* 0x000fea0003800000 */
.L_x_156:
        /* <DEDUP_REMOVED lines=10> */
.L_x_159:
[----:B------:R-:W-:Y:S05]  /*81b0*/  BSYNC B1 ;  /* 0x0000000000017941 */ /* 0x000fea0003800000 */
.L_x_158:
        /* <DEDUP_REMOVED lines=10> */
.L_x_161:
[----:B------:R-:W-:Y:S05]  /*8260*/  BSYNC B1 ;  /* 0x0000000000017941 */ /* 0x000fea0003800000 */
.L_x_160:
        /* <DEDUP_REMOVED lines=10> */
.L_x_163:
[----:B------:R-:W-:Y:S05]  /*8310*/  BSYNC B1 ;  /* 0x0000000000017941 */ /* 0x000fea0003800000 */
.L_x_162:
        /* <DEDUP_REMOVED lines=10> */
.L_x_165:
[----:B------:R-:W-:Y:S05]  /*83c0*/  BSYNC B1 ;  /* 0x0000000000017941 */ /* 0x000fea0003800000 */
.L_x_164:
        /* <DEDUP_REMOVED lines=10> */
.L_x_167:
[----:B------:R-:W-:Y:S05]  /*8470*/  BSYNC B1 ;  /* 0x0000000000017941 */ /* 0x000fea0003800000 */
.L_x_166:
        /* <DEDUP_REMOVED lines=10> */
.L_x_169:
[----:B------:R-:W-:Y:S05]  /*8520*/  BSYNC B1 ;  /* 0x0000000000017941 */ /* 0x000fea0003800000 */
.L_x_168:
        /* <DEDUP_REMOVED lines=10> */
.L_x_171:
[----:B------:R-:W-:Y:S05]  /*85d0*/  BSYNC B1 ;  /* 0x0000000000017941 */ /* 0x000fea0003800000 */
.L_x_170:
        /* <DEDUP_REMOVED lines=10> */
.L_x_173:
[----:B------:R-:W-:Y:S05]  /*8680*/  BSYNC B1 ;  /* 0x0000000000017941 */ /* 0x000fea0003800000 */
.L_x_172:
        /* <DEDUP_REMOVED lines=10> */
.L_x_175:
[----:B------:R-:W-:Y:S05]  /*8730*/  BSYNC B1 ;  /* 0x0000000000017941 */ /* 0x000fea0003800000 */
.L_x_174:
        /* <DEDUP_REMOVED lines=10> */
.L_x_177:
[----:B------:R-:W-:Y:S05]  /*87e0*/  BSYNC B1 ;  /* 0x0000000000017941 */ /* 0x000fea0003800000 */
.L_x_176:
        /* <DEDUP_REMOVED lines=10> */
.L_x_179:
[----:B------:R-:W-:Y:S05]  /*8890*/  BSYNC B1 ;  /* 0x0000000000017941 */ /* 0x000fea0003800000 */
.L_x_178:
        /* <DEDUP_REMOVED lines=10> */
.L_x_181:
[----:B------:R-:W-:Y:S05]  /*8940*/  BSYNC B1 ;  /* 0x0000000000017941 */ /* 0x000fea0003800000 */
.L_x_180:
        /* <DEDUP_REMOVED lines=10> */
.L_x_183:
[----:B------:R-:W-:Y:S05]  /*89f0*/  BSYNC B1 ;  /* 0x0000000000017941 */ /* 0x000fea0003800000 */
.L_x_182:
        /* <DEDUP_REMOVED lines=10> */
.L_x_185:
[----:B------:R-:W-:Y:S05]  /*8aa0*/  BSYNC B1 ;  /* 0x0000000000017941 */ /* 0x000fea0003800000 */
.L_x_184:
        /* <DEDUP_REMOVED lines=10> */
.L_x_187:
[----:B------:R-:W-:Y:S05]  /*8b50*/  BSYNC B1 ;  /* 0x0000000000017941 */ /* 0x000fea0003800000 */
.L_x_186:
        /* <DEDUP_REMOVED lines=10> */
.L_x_189:
[----:B------:R-:W-:Y:S05]  /*8c00*/  BSYNC B1 ;  /* 0x0000000000017941 */ /* 0x000fea0003800000 */
.L_x_188:
        /* <DEDUP_REMOVED lines=10> */
.L_x_191:
[----:B------:R-:W-:Y:S05]  /*8cb0*/  BSYNC B1 ;  /* 0x0000000000017941 */ /* 0x000fea0003800000 */
.L_x_190:
        /* <DEDUP_REMOVED lines=10> */
.L_x_193:
[----:B------:R-:W-:Y:S05]  /*8d60*/  BSYNC B1 ;  /* 0x0000000000017941 */ /* 0x000fea0003800000 */
.L_x_192:
        /* <DEDUP_REMOVED lines=10> */
.L_x_195:
[----:B------:R-:W-:Y:S05]  /*8e10*/  BSYNC B1 ;  /* 0x0000000000017941 */ /* 0x000fea0003800000 */
.L_x_194:
        /* <DEDUP_REMOVED lines=10> */
.L_x_197:
[----:B------:R-:W-:Y:S05]  /*8ec0*/  BSYNC B1 ;  /* 0x0000000000017941 */ /* 0x000fea0003800000 */
.L_x_196:
        /* <DEDUP_REMOVED lines=10> */
.L_x_199:
[----:B------:R-:W-:Y:S05]  /*8f70*/  BSYNC B1 ;  /* 0x0000000000017941 */ /* 0x000fea0003800000 */
.L_x_198:
        /* <DEDUP_REMOVED lines=10> */
.L_x_201:
[----:B------:R-:W-:Y:S05]  /*9020*/  BSYNC B1 ;  /* 0x0000000000017941 */ /* 0x000fea0003800000 */
.L_x_200:
        /* <DEDUP_REMOVED lines=10> */
.L_x_203:
[----:B------:R-:W-:Y:S05]  /*90d0*/  BSYNC B1 ;  /* 0x0000000000017941 */ /* 0x000fea0003800000 */
.L_x_202:
        /* <DEDUP_REMOVED lines=10> */
.L_x_205:
[----:B------:R-:W-:Y:S05]  /*9180*/  BSYNC B1 ;  /* 0x0000000000017941 */ /* 0x000fea0003800000 */
.L_x_204:
        /* <DEDUP_REMOVED lines=10> */
.L_x_207:
[----:B------:R-:W-:Y:S05]  /*9230*/  BSYNC B1 ;  /* 0x0000000000017941 */ /* 0x000fea0003800000 */
.L_x_206:
        /* <DEDUP_REMOVED lines=10> */
.L_x_209:
[----:B------:R-:W-:Y:S05]  /*92e0*/  BSYNC B1 ;  /* 0x0000000000017941 */ /* 0x000fea0003800000 */
.L_x_208:
        /* <DEDUP_REMOVED lines=10> */
.L_x_211:
[----:B------:R-:W-:Y:S05]  /*9390*/  BSYNC B1 ;  /* 0x0000000000017941 */ /* 0x000fea0003800000 */
.L_x_210:
        /* <DEDUP_REMOVED lines=10> */
.L_x_213:
[----:B------:R-:W-:Y:S05]  /*9440*/  BSYNC B1 ;  /* 0x0000000000017941 */ /* 0x000fea0003800000 */
.L_x_212:
        /* <DEDUP_REMOVED lines=10> */
.L_x_215:
[----:B------:R-:W-:Y:S05]  /*94f0*/  BSYNC B1 ;  /* 0x0000000000017941 */ /* 0x000fea0003800000 */
.L_x_214:
        /* <DEDUP_REMOVED lines=10> */
.L_x_217:
[----:B------:R-:W-:Y:S05]  /*95a0*/  BSYNC B1 ;  /* 0x0000000000017941 */ /* 0x000fea0003800000 */
.L_x_216:
        /* <DEDUP_REMOVED lines=10> */
.L_x_219:
[----:B------:R-:W-:Y:S05]  /*9650*/  BSYNC B1 ;  /* 0x0000000000017941 */ /* 0x000fea0003800000 */
.L_x_218:
        /* <DEDUP_REMOVED lines=10> */
.L_x_221:
[----:B------:R-:W-:Y:S05]  /*9700*/  BSYNC B1 ;  /* 0x0000000000017941 */ /* 0x000fea0003800000 */
.L_x_220:
        /* <DEDUP_REMOVED lines=10> */
.L_x_223:
[----:B------:R-:W-:Y:S05]  /*97b0*/  BSYNC B1 ;  /* 0x0000000000017941 */ /* 0x000fea0003800000 */
.L_x_222:
        /* <DEDUP_REMOVED lines=10> */
.L_x_225:
[----:B------:R-:W-:Y:S05]  /*9860*/  BSYNC B1 ;  /* 0x0000000000017941 */ /* 0x000fea0003800000 */
.L_x_224:
        /* <DEDUP_REMOVED lines=10> */
.L_x_227:
[----:B------:R-:W-:Y:S05]  /*9910*/  BSYNC B1 ;  /* 0x0000000000017941 */ /* 0x000fea0003800000 */
.L_x_226:
        /* <DEDUP_REMOVED lines=10> */
.L_x_229:
[----:B------:R-:W-:Y:S05]  /*99c0*/  BSYNC B1 ;  /* 0x0000000000017941 */ /* 0x000fea0003800000 */
.L_x_228:
        /* <DEDUP_REMOVED lines=10> */
.L_x_231:
[----:B------:R-:W-:Y:S05]  /*9a70*/  BSYNC B1 ;  /* 0x0000000000017941 */ /* 0x000fea0003800000 */
.L_x_230:
        /* <DEDUP_REMOVED lines=10> */
.L_x_233:
[----:B------:R-:W-:Y:S05]  /*9b20*/  BSYNC B1 ;  /* 0x0000000000017941 */ /* 0x000fea0003800000 */
.L_x_232:
        /* <DEDUP_REMOVED lines=10> */
.L_x_235:
[----:B------:R-:W-:Y:S05]  /*9bd0*/  BSYNC B1 ;  /* 0x0000000000017941 */ /* 0x000fea0003800000 */
.L_x_234:
        /* <DEDUP_REMOVED lines=10> */
.L_x_237:
[----:B------:R-:W-:Y:S05]  /*9c80*/  BSYNC B1 ;  /* 0x0000000000017941 */ /* 0x000fea0003800000 */
.L_x_236:
        /* <DEDUP_REMOVED lines=10> */
.L_x_239:
[----:B------:R-:W-:Y:S05]  /*9d30*/  BSYNC B1 ;  /* 0x0000000000017941 */ /* 0x000fea0003800000 */
.L_x_238:
        /* <DEDUP_REMOVED lines=10> */
.L_x_241:
[----:B------:R-:W-:Y:S05]  /*9de0*/  BSYNC B1 ;  /* 0x0000000000017941 */ /* 0x000fea0003800000 */
.L_x_240:
        /* <DEDUP_REMOVED lines=10> */
.L_x_243:
[----:B------:R-:W-:Y:S05]  /*9e90*/  BSYNC B1 ;  /* 0x0000000000017941 */ /* 0x000fea0003800000 */
.L_x_242:
        /* <DEDUP_REMOVED lines=10> */
.L_x_245:
[----:B------:R-:W-:Y:S05]  /*9f40*/  BSYNC B1 ;  /* 0x0000000000017941 */ /* 0x000fea0003800000 */
.L_x_244:
        /* <DEDUP_REMOVED lines=10> */
.L_x_247:
[----:B------:R-:W-:Y:S05]  /*9ff0*/  BSYNC B1 ;  /* 0x0000000000017941 */ /* 0x000fea0003800000 */
.L_x_246:
        /* <DEDUP_REMOVED lines=10> */
.L_x_249:
[----:B------:R-:W-:Y:S05]  /*a0a0*/  BSYNC B1 ;  /* 0x0000000000017941 */ /* 0x000fea0003800000 */
.L_x_248:
        /* <DEDUP_REMOVED lines=10> */
.L_x_251:
[----:B------:R-:W-:Y:S05]  /*a150*/  BSYNC B1 ;  /* 0x0000000000017941 */ /* 0x000fea0003800000 */
.L_x_250:
        /* <DEDUP_REMOVED lines=10> */
.L_x_253:
[----:B------:R-:W-:Y:S05]  /*a200*/  BSYNC B1 ;  /* 0x0000000000017941 */ /* 0x000fea0003800000 */
.L_x_252:
        /* <DEDUP_REMOVED lines=10> */
.L_x_255:
[----:B------:R-:W-:Y:S05]  /*a2b0*/  BSYNC B1 ;  /* 0x0000000000017941 */ /* 0x000fea0003800000 */
.L_x_254:
        /* <DEDUP_REMOVED lines=10> */
.L_x_257:
[----:B------:R-:W-:Y:S05]  /*a360*/  BSYNC B1 ;  /* 0x0000000000017941 */ /* 0x000fea0003800000 */
.L_x_256:
        /* <DEDUP_REMOVED lines=10> */
.L_x_259:
[----:B------:R-:W-:Y:S05]  /*a410*/  BSYNC B1 ;  /* 0x0000000000017941 */ /* 0x000fea0003800000 */
.L_x_258:
        /* <DEDUP_REMOVED lines=10> */
.L_x_261:
[----:B------:R-:W-:Y:S05]  /*a4c0*/  BSYNC B1 ;  /* 0x0000000000017941 */ /* 0x000fea0003800000 */
.L_x_260:
        /* <DEDUP_REMOVED lines=10> */
.L_x_263:
[----:B------:R-:W-:Y:S05]  /*a570*/  BSYNC B1 ;  /* 0x0000000000017941 */ /* 0x000fea0003800000 */
.L_x_262:
        /* <DEDUP_REMOVED lines=10> */
.L_x_265:
[----:B------:R-:W-:Y:S05]  /*a620*/  BSYNC B1 ;  /* 0x0000000000017941 */ /* 0x000fea0003800000 */
.L_x_264:
        /* <DEDUP_REMOVED lines=10> */
.L_x_267:
[----:B------:R-:W-:Y:S05]  /*a6d0*/  BSYNC B1 ;  /* 0x0000000000017941 */ /* 0x000fea0003800000 */
.L_x_266:
        /* <DEDUP_REMOVED lines=10> */
.L_x_269:
[----:B------:R-:W-:Y:S05]  /*a780*/  BSYNC B1 ;  /* 0x0000000000017941 */ /* 0x000fea0003800000 */
.L_x_268:
        /* <DEDUP_REMOVED lines=10> */
.L_x_271:
[----:B------:R-:W-:Y:S05]  /*a830*/  BSYNC B1 ;  /* 0x0000000000017941 */ /* 0x000fea0003800000 */
.L_x_270:
        /* <DEDUP_REMOVED lines=10> */
.L_x_273:
[----:B------:R-:W-:Y:S05]  /*a8e0*/  BSYNC B1 ;  /* 0x0000000000017941 */ /* 0x000fea0003800000 */
.L_x_272:
        /* <DEDUP_REMOVED lines=10> */
.L_x_275:
[----:B------:R-:W-:Y:S05]  /*a990*/  BSYNC B1 ;  /* 0x0000000000017941 */ /* 0x000fea0003800000 */
.L_x_274:
        /* <DEDUP_REMOVED lines=10> */
.L_x_277:
[----:B------:R-:W-:Y:S05]  /*aa40*/  BSYNC B1 ;  /* 0x0000000000017941 */ /* 0x000fea0003800000 */
.L_x_276:
        /* <DEDUP_REMOVED lines=10> */
.L_x_279:
[----:B------:R-:W-:Y:S05]  /*aaf0*/  BSYNC B1 ;  /* 0x0000000000017941 */ /* 0x000fea0003800000 */
.L_x_278:
        /* <DEDUP_REMOVED lines=10> */
.L_x_281:
[----:B------:R-:W-:Y:S05]  /*aba0*/  BSYNC B1 ;  /* 0x0000000000017941 */ /* 0x000fea0003800000 */
.L_x_280:
        /* <DEDUP_REMOVED lines=10> */
.L_x_283:
[----:B------:R-:W-:Y:S05]  /*ac50*/  BSYNC B1 ;  /* 0x0000000000017941 */ /* 0x000fea0003800000 */
.L_x_282:
[----:B0-234-:R-:W2:Y:S01]  /*ac60*/  LDL.LU R10, [R1+0x1f4] ;  /* 0x0001f400010a7983 */ /* 0x01dea20000300800 */
[----:B-----5:R-:W-:Y:S01]  /*ac70*/  HADD2.F32 R11, -RZ, R23.H0_H0 ;  /* 0x20000017ff0b7230 */ /* 0x020fe20000004100 */
        /* <DEDUP_REMOVED lines=8> */
.L_x_285:
[----:B------:R-:W-:Y:S05]  /*ad00*/  BSYNC B1 ;  /* 0x0000000000017941 */ /* 0x000fea0003800000 */
.L_x_284:
[----:B------:R-:W3:Y:S01]  /*ad10*/  LDL.LU R10, [R1+0x1f8] ;  /* 0x0001f800010a7983 */ /* 0x000ee20000300800 */
[----:B0----5:R-:W-:Y:S01]  /*ad20*/  HADD2.F32 R11, -RZ, R23.H0_H0 ;  /* 0x20000017ff0b7230 */ /* 0x021fe20000004100 */
[----:B------:R-:W-:Y:S01]  /*ad30*/  ISETP.GT.AND P1, PT, R0, 0xf9, P0 ;  /* 0x000000f90000780c */ /* 0x000fe20000724270 */
[----:B------:R-:W-:Y:S01]  /*ad40*/  BSSY B1, `(.L_x_286) ;  /* 0x000000a000017945 */ /* 0x000fe20003800000 */
[----:B------:R-:W-:Y:S02]  /*ad50*/  IADD3 R169, P0, R3, 0x80, RZ ;  /* 0x0000008003a97810 */ /* 0x000fe40007f1e0ff */
[----:B------:R-:W-:-:S04]  /*ad60*/  FMUL R11, R11, R16 ;  /* 0x000000100b0b7220 */ /* 0x000fc80000400000 */
[----:B---3--:R-:W-:-:S05]  /*ad70*/  FFMA R11, R10, R2, R11 ;  /* 0x000000020a0b7223 */ /* 0x008fca000000000b */
[----:B------:R-:W-:-:S04]  /*ad80*/  F2FP.F16.F32.PACK_AB R11, RZ, R11 ;  /* 0x0000000bff0b723e */ /* 0x000fc800000000ff */
[----:B------:R-:W-:Y:S01]  /*ad90*/  PRMT R3, R11, 0x7610, R3 ;  /* 0x000076100b037816 */ /* 0x000fe20000000003 */
[----:B------:R-:W-:-:S04]  /*ada0*/  IMAD.X R11, RZ, RZ, UR7, P0 ;  /* 0x00000007ff0b7e24 */ /* 0x000fc800080e06ff */
[----:B------:R0:W-:Y:S01]  /*adb0*/  @P2 STG.E.U16 desc[UR36][R6.64+0x1f0], R3 ;  /* 0x0001f00306002986 */ /* 0x0001e2000c101524 */
[----:B------:R-:W-:Y:S05]  /*adc0*/  @!P1 BRA `(.L_x_287) ;  /* 0x0000000000049947 */ /* 0x000fea0003800000 */
[----:B------:R3:W5:Y:S02]  /*add0*/  LDG.E.LTC128B.U16 R23, desc[UR36][R8.64+0x1f2] ;  /* 0x0001f22408177981 */ /* 0x000764000c1e1520 */
.L_x_287:
[----:B------:R-:W-:Y:S05]  /*ade0*/  BSYNC B1 ;  /* 0x0000000000017941 */ /* 0x000fea0003800000 */
.L_x_286:
[----:B------:R-:W4:Y:S01]  /*adf0*/  LDL.LU R10, [R1+0x1fc] ;  /* 0x0001fc00010a7983 */ /* 0x000f220000300800 */
[----:B0----5:R-:W-:Y:S01]  /*ae00*/  HADD2.F32 R3, -RZ, R23.H0_H0 ;  /* 0x20000017ff037230 */ /* 0x021fe20000004100 */
[----:B------:R-:W-:Y:S01]  /*ae10*/  ISETP.GT.AND P0, PT, R153, 0x80, PT ;  /* 0x000000809900780c */ /* 0x000fe20003f04270 */
[----:B--23--:R-:W-:-:S03]  /*ae20*/  IMAD R8, R11, R14, RZ ;  /* 0x0000000e0b087224 */ /* 0x00cfc600078e02ff */
[----:B------:R-:W-:Y:S01]  /*ae30*/  FMUL R3, R3, R16 ;  /* 0x0000001003037220 */ /* 0x000fe20000400000 */
[C---:B------:R-:W-:Y:S01]  /*ae40*/  IMAD R167, R169.reuse, R15, R8 ;  /* 0x0000000fa9a77224 */ /* 0x040fe200078e0208 */
[----:B------:R-:W-:Y:S01]  /*ae50*/  ISETP.GT.AND P4, PT, R0, RZ, P0 ;  /* 0x000000ff0000720c */ /* 0x000fe20000784270 */
[----:B------:R-:W-:-:S04]  /*ae60*/  IMAD.WIDE.U32 R8, R169, R14, R20 ;  /* 0x0000000ea9087225 */ /* 0x000fc800078e0014 */
[----:B------:R-:W-:Y:S02]  /*ae70*/  IMAD.IADD R9, R9, 0x1, R167 ;  /* 0x0000000109097824 */ /* 0x000fe400078e02a7 */
[----:B----4-:R-:W-:Y:S01]  /*ae80*/  FFMA R3, R10, R2, R3 ;  /* 0x000000020a037223 */ /* 0x010fe20000000003 */
[----:B------:R-:W-:-:S04]  /*ae90*/  LEA R10, P2, R8, R12, 0x1 ;  /* 0x0000000c080a7211 */ /* 0x000fc800078408ff */
[----:B------:R-:W-:Y:S02]  /*aea0*/  F2FP.F16.F32.PACK_AB R3, RZ, R3 ;  /* 0x00000003ff03723e */ /* 0x000fe400000000ff */
[--C-:B------:R-:W-:Y:S02]  /*aeb0*/  LEA.HI.X R11, R8, R13, R9.reuse, 0x1, P2 ;  /* 0x0000000d080b7211 */ /* 0x100fe400010f0c09 */
[----:B------:R-:W-:-:S05]  /*aec0*/  PRMT R9, R3, 0x7610, R9 ;  /* 0x0000761003097816 */ /* 0x000fca0000000009 */
[----:B------:R0:W-:Y:S04]  /*aed0*/  @P1 STG.E.U16 desc[UR36][R6.64+0x1f2], R9 ;  /* 0x0001f20906001986 */ /* 0x0001e8000c101524 */
[----:B------:R-:W2:Y:S01]  /*aee0*/  @P4 LDG.E.LTC128B.U16 R23, desc[UR36][R10.64] ;  /* 0x000000240a174981 */ /* 0x000ea2000c1e1520 */
[----:B-1----:R-:W-:Y:S01]  /*aef0*/  IMAD.U32 R161, RZ, RZ, UR8 ;  /* 0x00000008ffa17e24 */ /* 0x002fe2000f8e00ff */
[----:B------:R-:W-:Y:S01]  /*af00*/  ISETP.GT.AND P2, PT, R0, 0x1, P0 ;  /* 0x000000010000780c */ /* 0x000fe20000744270 */
[----:B------:R-:W-:Y:S01]  /*af10*/  IMAD.U32 R165, RZ, RZ, UR8 ;  /* 0x00000008ffa57e24 */ /* 0x000fe2000f8e00ff */
[----:B------:R-:W-:Y:S01]  /*af20*/  BSSY B1, `(.L_x_288) ;  /* 0x0000013000017945 */ /* 0x000fe20003800000 */
[----:B------:R-:W-:Y:S02]  /*af30*/  IMAD.U32 R164, RZ, RZ, UR9 ;  /* 0x00000009ffa47e24 */ /* 0x000fe4000f8e00ff */
[----:B------:R-:W-:-:S02]  /*af40*/  IMAD.SHL.U32 R161, R161, 0x100, RZ ;  /* 0x00000100a1a17824 */ /* 0x000fc400078e00ff */
[----:B0-----:R-:W-:Y:S01]  /*af50*/  IMAD.WIDE.U32 R8, R169, R14, R18 ;  /* 0x0000000ea9087225 */ /* 0x001fe200078e0012 */
[----:B------:R-:W-:-:S04]  /*af60*/  SHF.L.U64.HI R165, R165, 0x8, R164 ;  /* 0x00000008a5a57819 */ /* 0x000fc800000102a4 */
[----:B------:R-:W-:-:S03]  /*af70*/  IADD3 R9, R167, R9, RZ ;  /* 0x00000009a7097210 */ /* 0x000fc60007ffe0ff */
[----:B------:R-:W-:Y:S01]  /*af80*/  IMAD.WIDE.U32 R162, R22, UR43, R8 ;  /* 0x0000002b16a27c25 */ /* 0x000fe2000f8e0008 */
[----:B------:R-:W-:-:S03]  /*af90*/  IADD3 R8, P1, R161, R4, RZ ;  /* 0x00000004a1087210 */ /* 0x000fc60007f3e0ff */
[----:B------:R-:W-:Y:S01]  /*afa0*/  IMAD.IADD R7, R159, 0x1, R163 ;  /* 0x000000019f077824 */ /* 0x000fe200078e02a3 */
[----:B------:R-:W-:Y:S02]  /*afb0*/  IADD3.X R9, R165, R5, RZ, P1, !PT ;  /* 0x00000005a5097210 */ /* 0x000fe40000ffe4ff */
[----:B------:R-:W-:-:S04]  /*afc0*/  LEA R6, P3, R162, R12, 0x1 ;  /* 0x0000000ca2067211 */ /* 0x000fc800078608ff */
[----:B------:R-:W-:Y:S01]  /*afd0*/  LEA.HI.X R7, R162, R13, R7, 0x1, P3 ;  /* 0x0000000da2077211 */ /* 0x000fe200018f0c07 */
[----:B--2---:R-:W-:-:S05]  /*afe0*/  HADD2.F32 R3, -RZ, R23.H0_H0 ;  /* 0x20000017ff037230 */ /* 0x004fca0000004100 */
[----:B------:R-:W-:-:S04]  /*aff0*/  FMUL R3, R3, R16 ;  /* 0x0000001003037220 */ /* 0x000fc80000400000 */
[----:B------:R-:W-:-:S05]  /*b000*/  FFMA R3, R24, R2, R3 ;  /* 0x0000000218037223 */ /* 0x000fca0000000003 */
[----:B------:R-:W-:-:S05]  /*b010*/  F2FP.F16.F32.PACK_AB R3, RZ, R3 ;  /* 0x00000003ff03723e */ /* 0x000fca00000000ff */
[----:B------:R0:W-:Y:S01]  /*b020*/  @P4 STG.E.U16 desc[UR36][R8.64], R3 ;  /* 0x0000000308004986 */ /* 0x0001e2000c101524 */
[----:B------:R-:W-:Y:S05]  /*b030*/  @!P2 BRA `(.L_x_289) ;  /* 0x000000000004a947 */ /* 0x000fea0003800000 */
[----:B------:R1:W5:Y:S02]  /*b040*/  LDG.E.LTC128B.U16 R23, desc[UR36][R6.64+0x2] ;  /* 0x0000022406177981 */ /* 0x000364000c1e1520 */
.L_x_289:
[----:B------:R-:W-:Y:S05]  /*b050*/  BSYNC B1 ;  /* 0x0000000000017941 */ /* 0x000fea0003800000 */
.L_x_288:
[----:B0----5:R-:W-:Y:S01]  /*b060*/  HADD2.F32 R3, -RZ, R23.H0_H0 ;  /* 0x20000017ff037230 */ /* 0x021fe20000004100 */
[----:B------:R-:W-:Y:S01]  /*b070*/  ISETP.GT.AND P1, PT, R153, 0x88, PT ;  /* 0x000000889900780c */ /* 0x000fe20003f24270 */
[----:B------:R-:W-:Y:S01]  /*b080*/  IMAD.WIDE.U32 R14, R169, R14, R156 ;  /* 0x0000000ea90e7225 */ /* 0x000fe200078e009c */
[----:B------:R-:W-:Y:S03]  /*b090*/  BSSY B1, `(.L_x_290) ;  /* 0x0000010000017945 */ /* 0x000fe60003800000 */
[----:B------:R-:W-:Y:S01]  /*b0a0*/  FMUL R10, R3, R16 ;  /* 0x00000010030a7220 */ /* 0x000fe20000400000 */
[----:B------:R-:W-:Y:S01]  /*b0b0*/  IMAD.IADD R167, R167, 0x1, R15 ;  /* 0x00000001a7a77824 */ /* 0x000fe200078e020f */
[----:B------:R-:W-:Y:S02]  /*b0c0*/  IADD3 R154, P4, R154, R14, RZ ;  /* 0x0000000e9a9a7210 */ /* 0x000fe40007f9e0ff */
[----:B------:R-:W-:Y:S01]  /*b0d0*/  FFMA R10, R25, R2, R10 ;  /* 0x00000002190a7223 */ /* 0x000fe2000000000a */
[----:B------:R-:W-:-:S02]  /*b0e0*/  ISETP.GT.AND P3, PT, R0, RZ, P1 ;  /* 0x000000ff0000720c */ /* 0x000fc40000f64270 */
[--C-:B------:R-:W-:Y:S01]  /*b0f0*/  IMAD.X R20, R167, 0x1, R21.reuse, P4 ;  /* 0x00000001a7147824 */ /* 0x100fe200020e0615 */
[----:B------:R-:W-:Y:S02]  /*b100*/  IADD3 R14, P5, R18, R14, RZ ;  /* 0x0000000e120e7210 */ /* 0x000fe40007fbe0ff */
[----:B------:R-:W-:Y:S02]  /*b110*/  F2FP.F16.F32.PACK_AB R3, RZ, R10 ;  /* 0x0000000aff03723e */ /* 0x000fe400000000ff */
[C---:B------:R-:W-:Y:S02]  /*b120*/  LEA R10, P4, R154.reuse, R12, 0x1 ;  /* 0x0000000c9a0a7211 */ /* 0x040fe400078808ff */
[----:B------:R-:W-:Y:S02]  /*b130*/  PRMT R21, R3, 0x7610, R21 ;  /* 0x0000761003157816 */ /* 0x000fe40000000015 */
[----:B------:R-:W-:Y:S02]  /*b140*/  LEA.HI.X R11, R154, R13, R20, 0x1, P4 ;  /* 0x0000000d9a0b7211 */ /* 0x000fe400020f0c14 */
[----:B------:R-:W-:Y:S01]  /*b150*/  PRMT R3, R23, 0x7610, R3 ;  /* 0x0000761017037816 */ /* 0x000fe20000000003 */
[----:B------:R0:W-:Y:S01]  /*b160*/  @P2 STG.E.U16 desc[UR36][R8.64+0x2], R21 ;  /* 0x0000021508002986 */ /* 0x0001e2000c101524 */
[----:B------:R-:W-:Y:S05]  /*b170*/  @!P3 BRA `(.L_x_291) ;  /* 0x000000000004b947 */ /* 0x000fea0003800000 */
[----:B------:R2:W5:Y:S02]  /*b180*/  LDG.E.LTC128B.U16 R3, desc[UR36][R10.64] ;  /* 0x000000240a037981 */ /* 0x000564000c1e1520 */
.L_x_291:
[----:B------:R-:W-:Y:S05]  /*b190*/  BSYNC B1 ;  /* 0x0000000000017941 */ /* 0x000fea0003800000 */
.L_x_290:
[----:B--2--5:R-:W-:Y:S01]  /*b1a0*/  HADD2.F32 R11, -RZ, R3.H0_H0 ;  /* 0x20000003ff0b7230 */ /* 0x024fe20000004100 */
[----:B------:R-:W-:Y:S01]  /*b1b0*/  IADD3 R10, P2, R8, R160, RZ ;  /* 0x000000a0080a7210 */ /* 0x000fe20007f5e0ff */
[----:B------:R-:W-:Y:S01]  /*b1c0*/  IMAD.X R15, R19, 0x1, R167, P5 ;  /* 0x00000001130f7824 */ /* 0x000fe200028e06a7 */
[----:B------:R-:W-:Y:S01]  /*b1d0*/  ISETP.GT.AND P5, PT, R0, 0x1, P1 ;  /* 0x000000010000780c */ /* 0x000fe20000fa4270 */
[----:B------:R-:W-:Y:S01]  /*b1e0*/  BSSY B1, `(.L_x_292) ;  /* 0x000000c000017945 */ /* 0x000fe20003800000 */
[----:B------:R-:W-:Y:S01]  /*b1f0*/  FMUL R11, R11, R16 ;  /* 0x000000100b0b7220 */ /* 0x000fe20000400000 */
[----:B------:R-:W-:-:S04]  /*b200*/  IMAD.WIDE.U32 R22, R22, UR43, R14 ;  /* 0x0000002b16167c25 */ /* 0x000fc8000f8e000e */
[----:B------:R-:W-:Y:S01]  /*b210*/  FFMA R11, R26, R2, R11 ;  /* 0x000000021a0b7223 */ /* 0x000fe2000000000b */
[----:B------:R-:W-:Y:S01]  /*b220*/  IMAD.IADD R159, R159, 0x1, R23 ;  /* 0x000000019f9f7824 */ /* 0x000fe200078e0217 */
[----:B------:R-:W-:-:S03]  /*b230*/  LEA R12, P4, R22, R12, 0x1 ;  /* 0x0000000c160c7211 */ /* 0x000fc600078808ff */
[----:B------:R-:W-:Y:S01]  /*b240*/  F2FP.F16.F32.PACK_AB R14, RZ, R11 ;  /* 0x0000000bff0e723e */ /* 0x000fe200000000ff */
[----:B------:R-:W-:Y:S01]  /*b250*/  IMAD.X R11, R9, 0x1, R158, P2 ;  /* 0x00000001090b7824 */ /* 0x000fe200010e069e */
[----:B------:R-:W-:-:S04]  /*b260*/  LEA.HI.X R13, R22, R13, R159, 0x1, P4 ;  /* 0x0000000d160d7211 */ /* 0x000fc800020f0c9f */
[----:B------:R2:W-:Y:S01]  /*b270*/  @P3 STG.E.U16 desc[UR36][R10.64], R14 ;  /* 0x0000000e0a003986 */ /* 0x0005e2000c101524 */
[----:B------:R-:W-:Y:S05]  /*b280*/  @!P5 BRA `(.L_x_293) ;  /* 0x000000000004d947 */ /* 0x000fea0003800000 */
[----:B------:R3:W5:Y:S02]  /*b290*/  LDG.E.LTC128B.U16 R3, desc[UR36][R12.64+0x2] ;  /* 0x000002240c037981 */ /* 0x000764000c1e1520 */
.L_x_293:
[----:B------:R-:W-:Y:S05]  /*b2a0*/  BSYNC B1 ;  /* 0x0000000000017941 */ /* 0x000fea0003800000 */
.L_x_292:
[----:B-----5:R-:W-:Y:S01]  /*b2b0*/  HADD2.F32 R15, -RZ, R3.H0_H0 ;  /* 0x20000003ff0f7230 */ /* 0x020fe20000004100 */
[----:B------:R-:W-:Y:S01]  /*b2c0*/  ISETP.GT.AND P2, PT, R0, 0x8, P0 ;  /* 0x000000080000780c */ /* 0x000fe20000744270 */
[----:B------:R-:W-:Y:S03]  /*b2d0*/  BSSY B1, `(.L_x_294) ;  /* 0x0000007000017945 */ /* 0x000fe60003800000 */
[----:B--2---:R-:W-:-:S04]  /*b2e0*/  FMUL R14, R15, R16 ;  /* 0x000000100f0e7220 */ /* 0x004fc80000400000 */
[----:B------:R-:W-:-:S05]  /*b2f0*/  FFMA R14, R27, R2, R14 ;  /* 0x000000021b0e7223 */ /* 0x000fca000000000e */
[----:B------:R-:W-:-:S05]  /*b300*/  F2FP.F16.F32.PACK_AB R14, RZ, R14 ;  /* 0x0000000eff0e723e */ /* 0x000fca00000000ff */
[----:B------:R2:W-:Y:S01]  /*b310*/  @P5 STG.E.U16 desc[UR36][R10.64+0x2], R14 ;  /* 0x0000020e0a005986 */ /* 0x0005e2000c101524 */
[----:B------:R-:W-:Y:S05]  /*b320*/  @!P2 BRA `(.L_x_295) ;  /* 0x000000000004a947 */ /* 0x000fea0003800000 */
[----:B------:R4:W5:Y:S02]  /*b330*/  LDG.E.LTC128B.U16 R3, desc[UR36][R6.64+0x10] ;  /* 0x0000102406037981 */ /* 0x000964000c1e1520 */
.L_x_295:
[----:B------:R-:W-:Y:S05]  /*b340*/  BSYNC B1 ;  /* 0x0000000000017941 */ /* 0x000fea0003800000 */
.L_x_294:
[----:B--2--5:R-:W-:Y:S01]  /*b350*/  HADD2.F32 R11, -RZ, R3.H0_H0 ;  /* 0x20000003ff0b7230 */ /* 0x024fe20000004100 */
[----:B------:R-:W-:Y:S01]  /*b360*/  ISETP.GT.AND P3, PT, R0, 0x9, P0 ;  /* 0x000000090000780c */ /* 0x000fe20000764270 */
[----:B------:R-:W-:Y:S03]  /*b370*/  BSSY B1, `(.L_x_296) ;  /* 0x0000007000017945 */ /* 0x000fe60003800000 */
[----:B------:R-:W-:-:S04]  /*b380*/  FMUL R11, R11, R16 ;  /* 0x000000100b0b7220 */ /* 0x000fc80000400000 */
[----:B------:R-:W-:-:S05]  /*b390*/  FFMA R11, R28, R2, R11 ;  /* 0x000000021c0b7223 */ /* 0x000fca000000000b */
[----:B------:R-:W-:-:S05]  /*b3a0*/  F2FP.F16.F32.PACK_AB R11, RZ, R11 ;  /* 0x0000000bff0b723e */ /* 0x000fca00000000ff */
[----:B------:R2:W-:Y:S01]  /*b3b0*/  @P2 STG.E.U16 desc[UR36][R8.64+0x10], R11 ;  /* 0x0000100b08002986 */ /* 0x0005e2000c101524 */
[----:B------:R-:W-:Y:S05]  /*b3c0*/  @!P3 BRA `(.L_x_297) ;  /* 0x000000000004b947 */ /* 0x000fea0003800000 */
[----:B------:R0:W5:Y:S02]  /*b3d0*/  LDG.E.LTC128B.U16 R3, desc[UR36][R6.64+0x12] ;  /* 0x0000122406037981 */ /* 0x000164000c1e1520 */
.L_x_297:
[----:B------:R-:W-:Y:S05]  /*b3e0*/  BSYNC B1 ;  /* 0x0000000000017941 */ /* 0x000fea0003800000 */
.L_x_296:
        /* <DEDUP_REMOVED lines=9> */
.L_x_299:
[----:B------:R-:W-:Y:S05]  /*b480*/  BSYNC B1 ;  /* 0x0000000000017941 */ /* 0x000fea0003800000 */
.L_x_298:
[----:B-----5:R-:W-:Y:S01]  /*b490*/  HADD2.F32 R11, -RZ, R3.H0_H0 ;  /* 0x20000003ff0b7230 */ /* 0x020fe20000004100 */
[----:B--2---:R-:W-:Y:S01]  /*b4a0*/  IADD3 R10, P3, R160, R8, RZ ;  /* 0x00000008a00a7210 */ /* 0x004fe20007f7e0ff */
[----:B------:R-:W-:Y:S01]  /*b4b0*/  BSSY B1, `(.L_x_300) ;  /* 0x0000009000017945 */ /* 0x000fe20003800000 */
[----:B------:R-:W-:Y:S02]  /*b4c0*/  ISETP.GT.AND P2, PT, R0, 0x9, P1 ;  /* 0x000000090000780c */ /* 0x000fe40000f44270 */
[----:B------:R-:W-:-:S04]  /*b4d0*/  FMUL R11, R11, R16 ;  /* 0x000000100b0b7220 */ /* 0x000fc80000400000 */
[----:B------:R-:W-:-:S05]  /*b4e0*/  FFMA R11, R30, R2, R11 ;  /* 0x000000021e0b7223 */ /* 0x000fca000000000b */
[----:B------:R-:W-:Y:S02]  /*b4f0*/  F2FP.F16.F32.PACK_AB R14, RZ, R11 ;  /* 0x0000000bff0e723e */ /* 0x000fe400000000ff */
[----:B------:R-:W-:-:S05]  /*b500*/  IADD3.X R11, R158, R9, RZ, P3, !PT ;  /* 0x000000099e0b7210 */ /* 0x000fca0001ffe4ff */
[----:B------:R2:W-:Y:S01]  /*b510*/  @P4 STG.E.U16 desc[UR36][R10.64+0x10], R14 ;  /* 0x0000100e0a004986 */ /* 0x0005e2000c101524 */
[----:B------:R-:W-:Y:S05]  /*b520*/  @!P2 BRA `(.L_x_301) ;  /* 0x000000000004a947 */ /* 0x000fea0003800000 */
[----:B------:R0:W5:Y:S02]  /*b530*/  LDG.E.LTC128B.U16 R3, desc[UR36][R12.64+0x12] ;  /* 0x000012240c037981 */ /* 0x000164000c1e1520 */
.L_x_301:
[----:B------:R-:W-:Y:S05]  /*b540*/  BSYNC B1 ;  /* 0x0000000000017941 */ /* 0x000fea0003800000 */
.L_x_300:
[----:B--2--5:R-:W-:Y:S01]  /*b550*/  HADD2.F32 R11, -RZ, R3.H0_H0 ;  /* 0x20000003ff0b7230 */ /* 0x024fe20000004100 */
[----:B------:R-:W-:Y:S01]  /*b560*/  IADD3 R160, P3, P4, R160, R4, R161 ;  /* 0x00000004a0a07210 */ /* 0x000fe20007c7e0a1 */
[----:B------:R-:W-:Y:S01]  /*b570*/  BSSY B1, `(.L_x_302) ;  /* 0x0000009000017945 */ /* 0x000fe20003800000 */
[----:B------:R-:W-:Y:S02]  /*b580*/  ISETP.GT.AND P5, PT, R0, 0x10, P0 ;  /* 0x000000100000780c */ /* 0x000fe400007a4270 */
[----:B------:R-:W-:Y:S01]  /*b590*/  FMUL R10, R11, R16 ;  /* 0x000000100b0a7220 */ /* 0x000fe20000400000 */
[----:B------:R-:W-:-:S03]  /*b5a0*/  IADD3.X R161, R158, R5, R165, P3, P4 ;  /* 0x000000059ea17210 */ /* 0x000fc60001fe84a5 */
[----:B------:R-:W-:-:S05]  /*b5b0*/  FFMA R10, R31, R2, R10 ;  /* 0x000000021f0a7223 */ /* 0x000fca000000000a */
[----:B------:R-:W-:-:S05]  /*b5c0*/  F2FP.F16.F32.PACK_AB R10, RZ, R10 ;  /* 0x0000000aff0a723e */ /* 0x000fca00000000ff */
[----:B------:R2:W-:Y:S01]  /*b5d0*/  @P2 STG.E.U16 desc[UR36][R160.64+0x12], R10 ;  /* 0x0000120aa0002986 */ /* 0x0005e2000c101524 */
[----:B------:R-:W-:Y:S05]  /*b5e0*/  @!P5 BRA `(.L_x_303) ;  /* 0x000000000004d947 */ /* 0x000fea0003800000 */
[----:B------:R0:W5:Y:S02]  /*b5f0*/  LDG.E.LTC128B.U16 R3, desc[UR36][R6.64+0x20] ;  /* 0x0000202406037981 */ /* 0x000164000c1e1520 */
.L_x_303:
[----:B------:R-:W-:Y:S05]  /*b600*/  BSYNC B1 ;  /* 0x0000000000017941 */ /* 0x000fea0003800000 */
.L_x_302:
[----:B-----5:R-:W-:Y:S01]  /*b610*/  HADD2.F32 R5, -RZ, R3.H0_H0 ;  /* 0x20000003ff057230 */ /* 0x020fe20000004100 */
        /* <DEDUP_REMOVED lines=8> */
.L_x_305:
[----:B------:R-:W-:Y:S05]  /*b6a0*/  BSYNC B1 ;  /* 0x0000000000017941 */ /* 0x000fea0003800000 */
.L_x_304:
[----:B0----5:R-:W-:Y:S01]  /*b6b0*/  HADD2.F32 R5, -RZ, R3.H0_H0 ;  /* 0x20000003ff057230 */ /* 0x021fe20000004100 */
        /* <DEDUP_REMOVED lines=8> */
.L_x_307:
[----:B------:R-:W-:Y:S05]  /*b740*/  BSYNC B1 ;  /* 0x0000000000017941 */ /* 0x000fea0003800000 */
.L_x_306:
[----:B-----5:R-:W-:Y:S01]  /*b750*/  HADD2.F32 R5, -RZ, R3.H0_H0 ;  /* 0x20000003ff057230 */ /* 0x020fe20000004100 */
[----:B------:R-:W-:Y:S01]  /*b760*/  ISETP.GT.AND P2, PT, R0, 0x11, P1 ;  /* 0x000000110000780c */ /* 0x000fe20000f44270 */
[----:B0-----:R-:W-:Y:S01]  /*b770*/  @P3 IMAD.MOV.U32 R4, RZ, RZ, R160 ;  /* 0x000000ffff043224 */ /* 0x001fe200078e00a0 */
[----:B------:R-:W-:Y:S02]  /*b780*/  BSSY B1, `(.L_x_308) ;  /* 0x0000009000017945 */ /* 0x000fe40003800000 */
[----:B------:R-:W-:-:S04]  /*b790*/  FMUL R5, R5, R16 ;  /* 0x0000001005057220 */ /* 0x000fc80000400000 */
[----:B------:R-:W-:-:S05]  /*b7a0*/  FFMA R5, R34, R2, R5 ;  /* 0x0000000222057223 */ /* 0x000fca0000000005 */
[----:B------:R-:W-:-:S04]  /*b7b0*/  F2FP.F16.F32.PACK_AB R5, RZ, R5 ;  /* 0x00000005ff05723e */ /* 0x000fc800000000ff */
[----:B--2---:R-:W-:Y:S01]  /*b7c0*/  PRMT R10, R5, 0x7610, R10 ;  /* 0x00007610050a7816 */ /* 0x004fe2000000000a */
[----:B------:R-:W-:-:S05]  /*b7d0*/  @P3 IMAD.MOV.U32 R5, RZ, RZ, R161 ;  /* 0x000000ffff053224 */ /* 0x000fca00078e00a1 */
[----:B------:R0:W-:Y:S01]  /*b7e0*/  @P3 STG.E.U16 desc[UR36][R4.64+0x20], R10 ;  /* 0x0000200a04003986 */ /* 0x0001e2000c101524 */
[----:B------:R-:W-:Y:S05]  /*b7f0*/  @!P2 BRA `(.L_x_309) ;  /* 0x000000000004a947 */ /* 0x000fea0003800000 */
[----:B------:R2:W5:Y:S02]  /*b800*/  LDG.E.LTC128B.U16 R3, desc[UR36][R12.64+0x22] ;  /* 0x000022240c037981 */ /* 0x000564000c1e1520 */
.L_x_309:
[----:B------:R-:W-:Y:S05]  /*b810*/  BSYNC B1 ;  /* 0x0000000000017941 */ /* 0x000fea0003800000 */
.L_x_308:
[----:B0----5:R-:W-:Y:S01]  /*b820*/  HADD2.F32 R5, -RZ, R3.H0_H0 ;  /* 0x20000003ff057230 */ /* 0x021fe20000004100 */
[----:B------:R-:W-:Y:S01]  /*b830*/  ISETP.GT.AND P3, PT, R0, 0x18, P0 ;  /* 0x000000180000780c */ /* 0x000fe20000764270 */
[----:B------:R-:W-:Y:S03]  /*b840*/  BSSY B1, `(.L_x_310) ;  /* 0x000000a000017945 */ /* 0x000fe60003800000 */
[----:B------:R-:W-:Y:S01]  /*b850*/  FMUL R4, R5, R16 ;  /* 0x0000001005047220 */ /* 0x000fe20000400000 */
[----:B------:R-:W-:-:S03]  /*b860*/  @P2 IMAD.MOV.U32 R5, RZ, RZ, R161 ;  /* 0x000000ffff052224 */ /* 0x000fc600078e00a1 */
[----:B------:R-:W-:-:S05]  /*b870*/  FFMA R4, R35, R2, R4 ;  /* 0x0000000223047223 */ /* 0x000fca0000000004 */
[----:B------:R-:W-:-:S04]  /*b880*/  F2FP.F16.F32.PACK_AB R4, RZ, R4 ;  /* 0x00000004ff04723e */ /* 0x000fc800000000ff */
[----:B------:R-:W-:Y:S01]  /*b890*/  PRMT R10, R4, 0x7610, R10 ;  /* 0x00007610040a7816 */ /* 0x000fe2000000000a */
[----:B------:R-:W-:-:S05]  /*b8a0*/  @P2 IMAD.MOV.U32 R4, RZ, RZ, R160 ;  /* 0x000000ffff042224 */ /* 0x000fca00078e00a0 */
[----:B------:R0:W-:Y:S01]  /*b8b0*/  @P2 STG.E.U16 desc[UR36][R4.64+0x22], R10 ;  /* 0x0000220a04002986 */ /* 0x0001e2000c101524 */
[----:B------:R-:W-:Y:S05]  /*b8c0*/  @!P3 BRA `(.L_x_311) ;  /* 0x000000000004b947 */ /* 0x000fea0003800000 */
[----:B------:R0:W5:Y:S02]  /*b8d0*/  LDG.E.LTC128B.U16 R3, desc[UR36][R6.64+0x30] ;  /* 0x0000302406037981 */ /* 0x000164000c1e1520 */
.L_x_311:
[----:B------:R-:W-:Y:S05]  /*b8e0*/  BSYNC B1 ;  /* 0x0000000000017941 */ /* 0x000fea0003800000 */
.L_x_310:
        /* <DEDUP_REMOVED lines=9> */
.L_x_313:
[----:B------:R-:W-:Y:S05]  /*b980*/  BSYNC B1 ;  /* 0x0000000000017941 */ /* 0x000fea0003800000 */
.L_x_312:
        /* <DEDUP_REMOVED lines=9> */
.L_x_315:
[----:B------:R-:W-:Y:S05]  /*ba20*/  BSYNC B1 ;  /* 0x0000000000017941 */ /* 0x000fea0003800000 */
.L_x_314:
[----:B-----5:R-:W-:Y:S01]  /*ba30*/  HADD2.F32 R5, -RZ, R3.H0_H0 ;  /* 0x20000003ff057230 */ /* 0x020fe20000004100 */
[----:B------:R-:W-:Y:S01]  /*ba40*/  ISETP.GT.AND P2, PT, R0, 0x19, P1 ;  /* 0x000000190000780c */ /* 0x000fe20000f44270 */
[----:B0-----:R-:W-:Y:S01]  /*ba50*/  @P3 IMAD.MOV.U32 R4, RZ, RZ, R160 ;  /* 0x000000ffff043224 */ /* 0x001fe200078e00a0 */
[----:B------:R-:W-:Y:S02]  /*ba60*/  BSSY B1, `(.L_x_316) ;  /* 0x0000009000017945 */ /* 0x000fe40003800000 */
[----:B------:R-:W-:-:S04]  /*ba70*/  FMUL R5, R5, R16 ;  /* 0x0000001005057220 */ /* 0x000fc80000400000 */
[----:B------:R-:W-:-:S05]  /*ba80*/  FFMA R5, R38, R2, R5 ;  /* 0x0000000226057223 */ /* 0x000fca0000000005 */
[----:B------:R-:W-:-:S04]  /*ba90*/  F2FP.F16.F32.PACK_AB R5, RZ, R5 ;  /* 0x00000005ff05723e */ /* 0x000fc800000000ff */
[----:B------:R-:W-:Y:S02]  /*baa0*/  PRMT R10, R5, 0x7610, R10 ;  /* 0x00007610050a7816 */ /* 0x000fe4000000000a */
[----:B------:R-:W-:-:S05]  /*bab0*/  @P3 MOV R5, R161 ;  /* 0x000000a100053202 */ /* 0x000fca0000000f00 */
[----:B------:R0:W-:Y:S01]  /*bac0*/  @P3 STG.E.U16 desc[UR36][R4.64+0x30], R10 ;  /* 0x0000300a04003986 */ /* 0x0001e2000c101524 */
[----:B------:R-:W-:Y:S05]  /*bad0*/  @!P2 BRA `(.L_x_317) ;  /* 0x000000000004a947 */ /* 0x000fea0003800000 */
[----:B------:R0:W5:Y:S02]  /*bae0*/  LDG.E.LTC128B.U16 R3, desc[UR36][R12.64+0x32] ;  /* 0x000032240c037981 */ /* 0x000164000c1e1520 */
.L_x_317:
[----:B------:R-:W-:Y:S05]  /*baf0*/  BSYNC B1 ;  /* 0x0000000000017941 */ /* 0x000fea0003800000 */
.L_x_316:
        /* <DEDUP_REMOVED lines=12> */
.L_x_319:
[----:B------:R-:W-:Y:S05]  /*bbc0*/  BSYNC B1 ;  /* 0x0000000000017941 */ /* 0x000fea0003800000 */
.L_x_318:
        /* <DEDUP_REMOVED lines=9> */
.L_x_321:
[----:B------:R-:W-:Y:S05]  /*bc60*/  BSYNC B1 ;  /* 0x0000000000017941 */ /* 0x000fea0003800000 */
.L_x_320:
        /* <DEDUP_REMOVED lines=9> */
.L_x_323:
[----:B------:R-:W-:Y:S05]  /*bd00*/  BSYNC B1 ;  /* 0x0000000000017941 */ /* 0x000fea0003800000 */
.L_x_322:
[----:B-----5:R-:W-:Y:S01]  /*bd10*/  HADD2.F32 R5, -RZ, R3.H0_H0 ;  /* 0x20000003ff057230 */ /* 0x020fe20000004100 */
[----:B------:R-:W-:Y:S01]  /*bd20*/  ISETP.GT.AND P2, PT, R0, 0x21, P1 ;  /* 0x000000210000780c */ /* 0x000fe20000f44270 */
[----:B0-----:R-:W-:Y:S01]  /*bd30*/  @P3 IMAD.MOV.U32 R4, RZ, RZ, R160 ;  /* 0x000000ffff043224 */ /* 0x001fe200078e00a0 */
[----:B------:R-:W-:Y:S02]  /*bd40*/  BSSY B1, `(.L_x_324) ;  /* 0x0000009000017945 */ /* 0x000fe40003800000 */
[----:B------:R-:W-:-:S04]  /*bd50*/  FMUL R5, R5, R16 ;  /* 0x0000001005057220 */ /* 0x000fc80000400000 */
[----:B------:R-:W-:-:S05]  /*bd60*/  FFMA R5, R42, R2, R5 ;  /* 0x000000022a057223 */ /* 0x000fca0000000005 */
[----:B------:R-:W-:-:S04]  /*bd70*/  F2FP.F16.F32.PACK_AB R5, RZ, R5 ;  /* 0x00000005ff05723e */ /* 0x000fc800000000ff */
[----:B------:R-:W-:Y:S01]  /*bd80*/  PRMT R10, R5, 0x7610, R10 ;  /* 0x00007610050a7816 */ /* 0x000fe2000000000a */
[----:B------:R-:W-:-:S05]  /*bd90*/  @P3 IMAD.MOV.U32 R5, RZ, RZ, R161 ;  /* 0x000000ffff053224 */ /* 0x000fca00078e00a1 */
[----:B------:R0:W-:Y:S01]  /*bda0*/  @P3 STG.E.U16 desc[UR36][R4.64+0x40], R10 ;  /* 0x0000400a04003986 */ /* 0x0001e2000c101524 */
[----:B------:R-:W-:Y:S05]  /*bdb0*/  @!P2 BRA `(.L_x_325) ;  /* 0x000000000004a947 */ /* 0x000fea0003800000 */
[----:B------:R0:W5:Y:S02]  /*bdc0*/  LDG.E.LTC128B.U16 R3, desc[UR36][R12.64+0x42] ;  /* 0x000042240c037981 */ /* 0x000164000c1e1520 */
.L_x_325:
[----:B------:R-:W-:Y:S05]  /*bdd0*/  BSYNC B1 ;  /* 0x0000000000017941 */ /* 0x000fea0003800000 */
.L_x_324:
[----:B0----5:R-:W-:Y:S01]  /*bde0*/  HADD2.F32 R5, -RZ, R3.H0_H0 ;  /* 0x20000003ff057230 */ /* 0x021fe20000004100 */
[----:B------:R-:W-:Y:S01]  /*bdf0*/  ISETP.GT.AND P3, PT, R0, 0x28, P0 ;  /* 0x000000280000780c */ /* 0x000fe20000764270 */
[----:B------:R-:W-:Y:S03]  /*be00*/  BSSY B1, `(.L_x_326) ;  /* 0x000000a000017945 */ /* 0x000fe60003800000 */
[----:B------:R-:W-:Y:S01]  /*be10*/  FMUL R4, R5, R16 ;  /* 0x0000001005047220 */ /* 0x000fe20000400000 */
[----:B------:R-:W-:-:S03]  /*be20*/  @P2 MOV R5, R161 ;  /* 0x000000a100052202 */ /* 0x000fc60000000f00 */
[----:B------:R-:W-:-:S05]  /*be30*/  FFMA R4, R43, R2, R4 ;  /* 0x000000022b047223 */ /* 0x000fca0000000004 */
[----:B------:R-:W-:-:S04]  /*be40*/  F2FP.F16.F32.PACK_AB R4, RZ, R4 ;  /* 0x00000004ff04723e */ /* 0x000fc800000000ff */
[----:B------:R-:W-:Y:S01]  /*be50*/  PRMT R10, R4, 0x7610, R10 ;  /* 0x00007610040a7816 */ /* 0x000fe2000000000a */
[----:B------:R-:W-:-:S05]  /*be60*/  @P2 IMAD.MOV.U32 R4, RZ, RZ, R160 ;  /* 0x000000ffff042224 */ /* 0x000fca00078e00a0 */
[----:B------:R0:W-:Y:S01]  /*be70*/  @P2 STG.E.U16 desc[UR36][R4.64+0x42], R10 ;  /* 0x0000420a04002986 */ /* 0x0001e2000c101524 */
[----:B------:R-:W-:Y:S05]  /*be80*/  @!P3 BRA `(.L_x_327) ;  /* 0x000000000004b947 */ /* 0x000fea0003800000 */
[----:B------:R0:W5:Y:S02]  /*be90*/  LDG.E.LTC128B.U16 R3, desc[UR36][R6.64+0x50] ;  /* 0x0000502406037981 */ /* 0x000164000c1e1520 */
.L_x_327:
[----:B------:R-:W-:Y:S05]  /*bea0*/  BSYNC B1 ;  /* 0x0000000000017941 */ /* 0x000fea0003800000 */
.L_x_326:
        /* <DEDUP_REMOVED lines=9> */
.L_x_329:
[----:B------:R-:W-:Y:S05]  /*bf40*/  BSYNC B1 ;  /* 0x0000000000017941 */ /* 0x000fea0003800000 */
.L_x_328:
        /* <DEDUP_REMOVED lines=9> */
.L_x_331:
[----:B------:R-:W-:Y:S05]  /*bfe0*/  BSYNC B1 ;  /* 0x0000000000017941 */ /* 0x000fea0003800000 */
.L_x_330:
        /* <DEDUP_REMOVED lines=12> */
.L_x_333:
[----:B------:R-:W-:Y:S05]  /*c0b0*/  BSYNC B1 ;  /* 0x0000000000017941 */ /* 0x000fea0003800000 */
.L_x_332:
        /* <DEDUP_REMOVED lines=12> */
.L_x_335:
[----:B------:R-:W-:Y:S05]  /*c180*/  BSYNC B1 ;  /* 0x0000000000017941 */ /* 0x000fea0003800000 */
.L_x_334:
        /* <DEDUP_REMOVED lines=9> */
.L_x_337:
[----:B------:R-:W-:Y:S05]  /*c220*/  BSYNC B1 ;  /* 0x0000000000017941 */ /* 0x000fea0003800000 */
.L_x_336:
        /* <DEDUP_REMOVED lines=9> */
.L_x_339:
[----:B------:R-:W-:Y:S05]  /*c2c0*/  BSYNC B1 ;  /* 0x0000000000017941 */ /* 0x000fea0003800000 */
.L_x_338:
        /* <DEDUP_REMOVED lines=12> */
.L_x_341:
[----:B------:R-:W-:Y:S05]  /*c390*/  BSYNC B1 ;  /* 0x0000000000017941 */ /* 0x000fea0003800000 */
.L_x_340:
        /* <DEDUP_REMOVED lines=12> */
.L_x_343:
[----:B------:R-:W-:Y:S05]  /*c460*/  BSYNC B1 ;  /* 0x0000000000017941 */ /* 0x000fea0003800000 */
.L_x_342:
        /* <DEDUP_REMOVED lines=9> */
.L_x_345:
[----:B------:R-:W-:Y:S05]  /*c500*/  BSYNC B1 ;  /* 0x0000000000017941 */ /* 0x000fea0003800000 */
.L_x_344:
        /* <DEDUP_REMOVED lines=9> */
.L_x_347:
[----:B------:R-:W-:Y:S05]  /*c5a0*/  BSYNC B1 ;  /* 0x0000000000017941 */ /* 0x000fea0003800000 */
.L_x_346:
        /* <DEDUP_REMOVED lines=12> */
.L_x_349:
[----:B------:R-:W-:Y:S05]  /*c670*/  BSYNC B1 ;  /* 0x0000000000017941 */ /* 0x000fea0003800000 */
.L_x_348:
        /* <DEDUP_REMOVED lines=12> */
.L_x_351:
[----:B------:R-:W-:Y:S05]  /*c740*/  BSYNC B1 ;  /* 0x0000000000017941 */ /* 0x000fea0003800000 */
.L_x_350:
        /* <DEDUP_REMOVED lines=9> */
.L_x_353:
[----:B------:R-:W-:Y:S05]  /*c7e0*/  BSYNC B1 ;  /* 0x0000000000017941 */ /* 0x000fea0003800000 */
.L_x_352:
        /* <DEDUP_REMOVED lines=9> */
.L_x_355:
[----:B------:R-:W-:Y:S05]  /*c880*/  BSYNC B1 ;  /* 0x0000000000017941 */ /* 0x000fea0003800000 */
.L_x_354:
        /* <DEDUP_REMOVED lines=12> */
.L_x_357:
[----:B------:R-:W-:Y:S05]  /*c950*/  BSYNC B1 ;  /* 0x0000000000017941 */ /* 0x000fea0003800000 */
.L_x_356:
        /* <DEDUP_REMOVED lines=12> */
.L_x_359:
[----:B------:R-:W-:Y:S05]  /*ca20*/  BSYNC B1 ;  /* 0x0000000000017941 */ /* 0x000fea0003800000 */
.L_x_358:
        /* <DEDUP_REMOVED lines=9> */
.L_x_361:
[----:B------:R-:W-:Y:S05]  /*cac0*/  BSYNC B1 ;  /* 0x0000000000017941 */ /* 0x000fea0003800000 */
.L_x_360:
        /* <DEDUP_REMOVED lines=9> */
.L_x_363:
[----:B------:R-:W-:Y:S05]  /*cb60*/  BSYNC B1 ;  /* 0x0000000000017941 */ /* 0x000fea0003800000 */
.L_x_362:
        /* <DEDUP_REMOVED lines=12> */
.L_x_365:
[----:B------:R-:W-:Y:S05]  /*cc30*/  BSYNC B1 ;  /* 0x0000000000017941 */ /* 0x000fea0003800000 */
.L_x_364:
        /* <DEDUP_REMOVED lines=12> */
.L_x_367:
[----:B------:R-:W-:Y:S05]  /*cd00*/  BSYNC B1 ;  /* 0x0000000000017941 */ /* 0x000fea0003800000 */
.L_x_366:
        /* <DEDUP_REMOVED lines=9> */
.L_x_369:
[----:B------:R-:W-:Y:S05]  /*cda0*/  BSYNC B1 ;  /* 0x0000000000017941 */ /* 0x000fea0003800000 */
.L_x_368:
        /* <DEDUP_REMOVED lines=9> */
.L_x_371:
[----:B------:R-:W-:Y:S05]  /*ce40*/  BSYNC B1 ;  /* 0x0000000000017941 */ /* 0x000fea0003800000 */
.L_x_370:
        /* <DEDUP_REMOVED lines=12> */
.L_x_373:
[----:B------:R-:W-:Y:S05]  /*cf10*/  BSYNC B1 ;  /* 0x0000000000017941 */ /* 0x000fea0003800000 */
.L_x_372:
        /* <DEDUP_REMOVED lines=12> */
.L_x_375:
[----:B------:R-:W-:Y:S05]  /*cfe0*/  BSYNC B1 ;  /* 0x0000000000017941 */ /* 0x000fea0003800000 */
.L_x_374:
        /* <DEDUP_REMOVED lines=9> */
.L_x_377:
[----:B------:R-:W-:Y:S05]  /*d080*/  BSYNC B1 ;  /* 0x0000000000017941 */ /* 0x000fea0003800000 */
.L_x_376:
        /* <DEDUP_REMOVED lines=9> */
.L_x_379:
[----:B------:R-:W-:Y:S05]  /*d120*/  BSYNC B1 ;  /* 0x0000000000017941 */ /* 0x000fea0003800000 */
.L_x_378:
        /* <DEDUP_REMOVED lines=12> */
.L_x_381:
[----:B------:R-:W-:Y:S05]  /*d1f0*/  BSYNC B1 ;  /* 0x0000000000017941 */ /* 0x000fea0003800000 */
.L_x_380:
        /* <DEDUP_REMOVED lines=12> */
.L_x_383:
[----:B------:R-:W-:Y:S05]  /*d2c0*/  BSYNC B1 ;  /* 0x0000000000017941 */ /* 0x000fea0003800000 */
.L_x_382:
        /* <DEDUP_REMOVED lines=9> */
.L_x_385:
[----:B------:R-:W-:Y:S05]  /*d360*/  BSYNC B1 ;  /* 0x0000000000017941 */ /* 0x000fea0003800000 */
.L_x_384:
        /* <DEDUP_REMOVED lines=9> */
.L_x_387:
[----:B------:R-:W-:Y:S05]  /*d400*/  BSYNC B1 ;  /* 0x0000000000017941 */ /* 0x000fea0003800000 */
.L_x_386:
        /* <DEDUP_REMOVED lines=12> */
.L_x_389:
[----:B------:R-:W-:Y:S05]  /*d4d0*/  BSYNC B1 ;  /* 0x0000000000017941 */ /* 0x000fea0003800000 */
.L_x_388:
        /* <DEDUP_REMOVED lines=12> */
.L_x_391:
[----:B------:R-:W-:Y:S05]  /*d5a0*/  BSYNC B1 ;  /* 0x0000000000017941 */ /* 0x000fea0003800000 */
.L_x_390:
        /* <DEDUP_REMOVED lines=9> */
.L_x_393:
[----:B------:R-:W-:Y:S05]  /*d640*/  BSYNC B1 ;  /* 0x0000000000017941 */ /* 0x000fea0003800000 */
.L_x_392:
        /* <DEDUP_REMOVED lines=9> */
.L_x_395:
[----:B------:R-:W-:Y:S05]  /*d6e0*/  BSYNC B1 ;  /* 0x0000000000017941 */ /* 0x000fea0003800000 */
.L_x_394:
        /* <DEDUP_REMOVED lines=12> */
.L_x_397:
[----:B------:R-:W-:Y:S05]  /*d7b0*/  BSYNC B1 ;  /* 0x0000000000017941 */ /* 0x000fea0003800000 */
.L_x_396:
        /* <DEDUP_REMOVED lines=12> */
.L_x_399:
[----:B------:R-:W-:Y:S05]  /*d880*/  BSYNC B1 ;  /* 0x0000000000017941 */ /* 0x000fea0003800000 */
.L_x_398:
        /* <DEDUP_REMOVED lines=9> */
.L_x_401:
[----:B------:R-:W-:Y:S05]  /*d920*/  BSYNC B1 ;  /* 0x0000000000017941 */ /* 0x000fea0003800000 */
.L_x_400:
        /* <DEDUP_REMOVED lines=9> */
.L_x_403:
[----:B------:R-:W-:Y:S05]  /*d9c0*/  BSYNC B1 ;  /* 0x0000000000017941 */ /* 0x000fea0003800000 */
.L_x_402:
        /* <DEDUP_REMOVED lines=12> */
.L_x_405:
[----:B------:R-:W-:Y:S05]  /*da90*/  BSYNC B1 ;  /* 0x0000000000017941 */ /* 0x000fea0003800000 */
.L_x_404:
        /* <DEDUP_REMOVED lines=12> */
.L_x_407:
[----:B------:R-:W-:Y:S05]  /*db60*/  BSYNC B1 ;  /* 0x0000000000017941 */ /* 0x000fea0003800000 */
.L_x_406:
        /* <DEDUP_REMOVED lines=9> */
.L_x_409:
[----:B------:R-:W-:Y:S05]  /*dc00*/  BSYNC B1 ;  /* 0x0000000000017941 */ /* 0x000fea0003800000 */
.L_x_408:
        /* <DEDUP_REMOVED lines=9> */
.L_x_411:
[----:B------:R-:W-:Y:S05]  /*dca0*/  BSYNC B1 ;  /* 0x0000000000017941 */ /* 0x000fea0003800000 */
.L_x_410:
        /* <DEDUP_REMOVED lines=12> */
.L_x_413:
[----:B------:R-:W-:Y:S05]  /*dd70*/  BSYNC B1 ;  /* 0x0000000000017941 */ /* 0x000fea0003800000 */
.L_x_412:
        /* <DEDUP_REMOVED lines=12> */
.L_x_415:
[----:B------:R-:W-:Y:S05]  /*de40*/  BSYNC B1 ;  /* 0x0000000000017941 */ /* 0x000fea0003800000 */
.L_x_414:
        /* <DEDUP_REMOVED lines=9> */
.L_x_417:
[----:B------:R-:W-:Y:S05]  /*dee0*/  BSYNC B1 ;  /* 0x0000000000017941 */ /* 0x000fea0003800000 */
.L_x_416:
        /* <DEDUP_REMOVED lines=9> */
.L_x_419:
[----:B------:R-:W-:Y:S05]  /*df80*/  BSYNC B1 ;  /* 0x0000000000017941 */ /* 0x000fea0003800000 */
.L_x_418:
        /* <DEDUP_REMOVED lines=12> */
.L_x_421:
[----:B------:R-:W-:Y:S05]  /*e050*/  BSYNC B1 ;  /* 0x0000000000017941 */ /* 0x000fea0003800000 */
.L_x_420:
        /* <DEDUP_REMOVED lines=12> */
.L_x_423:
[----:B------:R-:W-:Y:S05]  /*e120*/  BSYNC B1 ;  /* 0x0000000000017941 */ /* 0x000fea0003800000 */
.L_x_422:
        /* <DEDUP_REMOVED lines=9> */
.L_x_425:
[----:B------:R-:W-:Y:S05]  /*e1c0*/  BSYNC B1 ;  /* 0x0000000000017941 */ /* 0x000fea0003800000 */
.L_x_424:
        /* <DEDUP_REMOVED lines=9> */
.L_x_427:
[----:B------:R-:W-:Y:S05]  /*e260*/  BSYNC B1 ;  /* 0x0000000000017941 */ /* 0x000fea0003800000 */
.L_x_426:
        /* <DEDUP_REMOVED lines=12> */
.L_x_429:
[----:B------:R-:W-:Y:S05]  /*e330*/  BSYNC B1 ;  /* 0x0000000000017941 */ /* 0x000fea0003800000 */
.L_x_428:
        /* <DEDUP_REMOVED lines=12> */
.L_x_431:
[----:B------:R-:W-:Y:S05]  /*e400*/  BSYNC B1 ;  /* 0x0000000000017941 */ /* 0x000fea0003800000 */
.L_x_430:
        /* <DEDUP_REMOVED lines=9> */
.L_x_433:
[----:B------:R-:W-:Y:S05]  /*e4a0*/  BSYNC B1 ;  /* 0x0000000000017941 */ /* 0x000fea0003800000 */
.L_x_432:
        /* <DEDUP_REMOVED lines=9> */
.L_x_435:
[----:B------:R-:W-:Y:S05]  /*e540*/  BSYNC B1 ;  /* 0x0000000000017941 */ /* 0x000fea0003800000 */
.L_x_434:
        /* <DEDUP_REMOVED lines=12> */
.L_x_437:
[----:B------:R-:W-:Y:S05]  /*e610*/  BSYNC B1 ;  /* 0x0000000000017941 */ /* 0x000fea0003800000 */
.L_x_436:
        /* <DEDUP_REMOVED lines=12> */
.L_x_439:
[----:B------:R-:W-:Y:S05]  /*e6e0*/  BSYNC B1 ;  /* 0x0000000000017941 */ /* 0x000fea0003800000 */
.L_x_438:
        /* <DEDUP_REMOVED lines=9> */
.L_x_441:
[----:B------:R-:W-:Y:S05]  /*e780*/  BSYNC B1 ;  /* 0x0000000000017941 */ /* 0x000fea0003800000 */
.L_x_440:
        /* <DEDUP_REMOVED lines=9> */
.L_x_443:
[----:B------:R-:W-:Y:S05]  /*e820*/  BSYNC B1 ;  /* 0x0000000000017941 */ /* 0x000fea0003800000 */
.L_x_442:
        /* <DEDUP_REMOVED lines=12> */
.L_x_445:
[----:B------:R-:W-:Y:S05]  /*e8f0*/  BSYNC B1 ;  /* 0x0000000000017941 */ /* 0x000fea0003800000 */
.L_x_444:
        /* <DEDUP_REMOVED lines=12> */
.L_x_447:
[----:B------:R-:W-:Y:S05]  /*e9c0*/  BSYNC B1 ;  /* 0x0000000000017941 */ /* 0x000fea0003800000 */
.L_x_446:
        /* <DEDUP_REMOVED lines=9> */
.L_x_449:
[----:B------:R-:W-:Y:S05]  /*ea60*/  BSYNC B1 ;  /* 0x0000000000017941 */ /* 0x000fea0003800000 */
.L_x_448:
        /* <DEDUP_REMOVED lines=9> */
.L_x_451:
[----:B------:R-:W-:Y:S05]  /*eb00*/  BSYNC B1 ;  /* 0x0000000000017941 */ /* 0x000fea0003800000 */
.L_x_450:
        /* <DEDUP_REMOVED lines=12> */
.L_x_453:
[----:B------:R-:W-:Y:S05]  /*ebd0*/  BSYNC B1 ;  /* 0x0000000000017941 */ /* 0x000fea0003800000 */
.L_x_452:
        /* <DEDUP_REMOVED lines=12> */
.L_x_455:
[----:B------:R-:W-:Y:S05]  /*eca0*/  BSYNC B1 ;  /* 0x0000000000017941 */ /* 0x000fea0003800000 */
.L_x_454:
        /* <DEDUP_REMOVED lines=9> */
.L_x_457:
[----:B------:R-:W-:Y:S05]  /*ed40*/  BSYNC B1 ;  /* 0x0000000000017941 */ /* 0x000fea0003800000 */
.L_x_456:
        /* <DEDUP_REMOVED lines=9> */
.L_x_459:
[----:B------:R-:W-:Y:S05]  /*ede0*/  BSYNC B1 ;  /* 0x0000000000017941 */ /* 0x000fea0003800000 */
.L_x_458:
        /* <DEDUP_REMOVED lines=12> */
.L_x_461:
[----:B------:R-:W-:Y:S05]  /*eeb0*/  BSYNC B1 ;  /* 0x0000000000017941 */ /* 0x000fea0003800000 */
.L_x_460:
        /* <DEDUP_REMOVED lines=12> */
.L_x_463:
[----:B------:R-:W-:Y:S05]  /*ef80*/  BSYNC B1 ;  /* 0x0000000000017941 */ /* 0x000fea0003800000 */
.L_x_462:
        /* <DEDUP_REMOVED lines=9> */
.L_x_465:
[----:B------:R-:W-:Y:S05]  /*f020*/  BSYNC B1 ;  /* 0x0000000000017941 */ /* 0x000fea0003800000 */
.L_x_464:
        /* <DEDUP_REMOVED lines=9> */
.L_x_467:
[----:B------:R-:W-:Y:S05]  /*f0c0*/  BSYNC B1 ;  /* 0x0000000000017941 */ /* 0x000fea0003800000 */
.L_x_466:
        /* <DEDUP_REMOVED lines=12> */
.L_x_469:
[----:B------:R-:W-:Y:S05]  /*f190*/  BSYNC B1 ;  /* 0x0000000000017941 */ /* 0x000fea0003800000 */
.L_x_468:
        /* <DEDUP_REMOVED lines=12> */
.L_x_471:
[----:B------:R-:W-:Y:S05]  /*f260*/  BSYNC B1 ;  /* 0x0000000000017941 */ /* 0x000fea0003800000 */
.L_x_470:
        /* <DEDUP_REMOVED lines=9> */
.L_x_473:
[----:B------:R-:W-:Y:S05]  /*f300*/  BSYNC B1 ;  /* 0x0000000000017941 */ /* 0x000fea0003800000 */
.L_x_472:
        /* <DEDUP_REMOVED lines=9> */
.L_x_475:
[----:B------:R-:W-:Y:S05]  /*f3a0*/  BSYNC B1 ;  /* 0x0000000000017941 */ /* 0x000fea0003800000 */
.L_x_474:
        /* <DEDUP_REMOVED lines=12> */
.L_x_477:
[----:B------:R-:W-:Y:S05]  /*f470*/  BSYNC B1 ;  /* 0x0000000000017941 */ /* 0x000fea0003800000 */
.L_x_476:
        /* <DEDUP_REMOVED lines=12> */
.L_x_479:
[----:B------:R-:W-:Y:S05]  /*f540*/  BSYNC B1 ;  /* 0x0000000000017941 */ /* 0x000fea0003800000 */
.L_x_478:
        /* <DEDUP_REMOVED lines=9> */
.L_x_481:
[----:B------:R-:W-:Y:S05]  /*f5e0*/  BSYNC B1 ;  /* 0x0000000000017941 */ /* 0x000fea0003800000 */
.L_x_480:
        /* <DEDUP_REMOVED lines=9> */
.L_x_483:
[----:B------:R-:W-:Y:S05]  /*f680*/  BSYNC B1 ;  /* 0x0000000000017941 */ /* 0x000fea0003800000 */
.L_x_482:
        /* <DEDUP_REMOVED lines=12> */
.L_x_485:
[----:B------:R-:W-:Y:S05]  /*f750*/  BSYNC B1 ;  /* 0x0000000000017941 */ /* 0x000fea0003800000 */
.L_x_484:
        /* <DEDUP_REMOVED lines=12> */
.L_x_487:
[----:B------:R-:W-:Y:S05]  /*f820*/  BSYNC B1 ;  /* 0x0000000000017941 */ /* 0x000fea0003800000 */
.L_x_486:
        /* <DEDUP_REMOVED lines=9> */
.L_x_489:
[----:B------:R-:W-:Y:S05]  /*f8c0*/  BSYNC B1 ;  /* 0x0000000000017941 */ /* 0x000fea0003800000 */
.L_x_488:
        /* <DEDUP_REMOVED lines=9> */
.L_x_491:
[----:B------:R-:W-:Y:S05]  /*f960*/  BSYNC B1 ;  /* 0x0000000000017941 */ /* 0x000fea0003800000 */
.L_x_490:
        /* <DEDUP_REMOVED lines=12> */
.L_x_493:
[----:B------:R-:W-:Y:S05]  /*fa30*/  BSYNC B1 ;  /* 0x0000000000017941 */ /* 0x000fea0003800000 */
.L_x_492:
        /* <DEDUP_REMOVED lines=12> */
.L_x_495:
[----:B------:R-:W-:Y:S05]  /*fb00*/  BSYNC B1 ;  /* 0x0000000000017941 */ /* 0x000fea0003800000 */
.L_x_494:
        /* <DEDUP_REMOVED lines=9> */
.L_x_497:
[----:B------:R-:W-:Y:S05]  /*fba0*/  BSYNC B1 ;  /* 0x0000000000017941 */ /* 0x000fea0003800000 */
.L_x_496:
        /* <DEDUP_REMOVED lines=9> */
.L_x_499:
[----:B------:R-:W-:Y:S05]  /*fc40*/  BSYNC B1 ;  /* 0x0000000000017941 */ /* 0x000fea0003800000 */
.L_x_498:
        /* <DEDUP_REMOVED lines=12> */
.L_x_501:
[----:B------:R-:W-:Y:S05]  /*fd10*/  BSYNC B1 ;  /* 0x0000000000017941 */ /* 0x000fea0003800000 */
.L_x_500:
        /* <DEDUP_REMOVED lines=12> */
.L_x_503:
[----:B------:R-:W-:Y:S05]  /*fde0*/  BSYNC B1 ;  /* 0x0000000000017941 */ /* 0x000fea0003800000 */
.L_x_502:
        /* <DEDUP_REMOVED lines=9> */
.L_x_505:
[----:B------:R-:W-:Y:S05]  /*fe80*/  BSYNC B1 ;  /* 0x0000000000017941 */ /* 0x000fea0003800000 */
.L_x_504:
        /* <DEDUP_REMOVED lines=9> */
.L_x_507:
[----:B------:R-:W-:Y:S05]  /*ff20*/  BSYNC B1 ;  /* 0x0000000000017941 */ /* 0x000fea0003800000 */
.L_x_506:
        /* <DEDUP_REMOVED lines=12> */
.L_x_509:
[----:B------:R-:W-:Y:S05]  /*fff0*/  BSYNC B1 ;  /* 0x0000000000017941 */ /* 0x000fea0003800000 */
.L_x_508:
        /* <DEDUP_REMOVED lines=12> */
.L_x_511:
[----:B------:R-:W-:Y:S05]  /*100c0*/  BSYNC B1 ;  /* 0x0000000000017941 */ /* 0x000fea0003800000 */
.L_x_510:
        /* <DEDUP_REMOVED lines=9> */
.L_x_513:
[----:B------:R-:W-:Y:S05]  /*10160*/  BSYNC B1 ;  /* 0x0000000000017941 */ /* 0x000fea0003800000 */
.L_x_512:
        /* <DEDUP_REMOVED lines=9> */
.L_x_515:
[----:B------:R-:W-:Y:S05]  /*10200*/  BSYNC B1 ;  /* 0x0000000000017941 */ /* 0x000fea0003800000 */
.L_x_514:
        /* <DEDUP_REMOVED lines=12> */
.L_x_517:
[----:B------:R-:W-:Y:S05]  /*102d0*/  BSYNC B1 ;  /* 0x0000000000017941 */ /* 0x000fea0003800000 */
.L_x_516:
        /* <DEDUP_REMOVED lines=12> */
.L_x_519:
[----:B------:R-:W-:Y:S05]  /*103a0*/  BSYNC B1 ;  /* 0x0000000000017941 */ /* 0x000fea0003800000 */
.L_x_518:
        /* <DEDUP_REMOVED lines=9> */
.L_x_521:
[----:B------:R-:W-:Y:S05]  /*10440*/  BSYNC B1 ;  /* 0x0000000000017941 */ /* 0x000fea0003800000 */
.L_x_520:
        /* <DEDUP_REMOVED lines=9> */
.L_x_523:
[----:B------:R-:W-:Y:S05]  /*104e0*/  BSYNC B1 ;  /* 0x0000000000017941 */ /* 0x000fea0003800000 */
.L_x_522:
        /* <DEDUP_REMOVED lines=12> */
.L_x_525:
[----:B------:R-:W-:Y:S05]  /*105b0*/  BSYNC B1 ;  /* 0x0000000000017941 */ /* 0x000fea0003800000 */
.L_x_524:
        /* <DEDUP_REMOVED lines=12> */
.L_x_527:
[----:B------:R-:W-:Y:S05]  /*10680*/  BSYNC B1 ;  /* 0x0000000000017941 */ /* 0x000fea0003800000 */
.L_x_526:
        /* <DEDUP_REMOVED lines=9> */
.L_x_529:
[----:B------:R-:W-:Y:S05]  /*10720*/  BSYNC B1 ;  /* 0x0000000000017941 */ /* 0x000fea0003800000 */
.L_x_528:
        /* <DEDUP_REMOVED lines=9> */
.L_x_531:
[----:B------:R-:W-:Y:S05]  /*107c0*/  BSYNC B1 ;  /* 0x0000000000017941 */ /* 0x000fea0003800000 */
.L_x_530:
        /* <DEDUP_REMOVED lines=12> */
.L_x_533:
[----:B------:R-:W-:Y:S05]  /*10890*/  BSYNC B1 ;  /* 0x0000000000017941 */ /* 0x000fea0003800000 */
.L_x_532:
        /* <DEDUP_REMOVED lines=12> */
.L_x_535:
[----:B------:R-:W-:Y:S05]  /*10960*/  BSYNC B1 ;  /* 0x0000000000017941 */ /* 0x000fea0003800000 */
.L_x_534:
        /* <DEDUP_REMOVED lines=9> */
.L_x_537:
[----:B------:R-:W-:Y:S05]  /*10a00*/  BSYNC B1 ;  /* 0x0000000000017941 */ /* 0x000fea0003800000 */
.L_x_536:
        /* <DEDUP_REMOVED lines=9> */
.L_x_539:
[----:B------:R-:W-:Y:S05]  /*10aa0*/  BSYNC B1 ;  /* 0x0000000000017941 */ /* 0x000fea0003800000 */
.L_x_538:
[----:B-----5:R-:W-:Y:S01]  /*10ab0*/  HADD2.F32 R5, -RZ, R3.H0_H0 ;  /* 0x20000003ff057230 */ /* 0x020fe20000004100 */
[----:B------:R-:W-:Y:S01]  /*10ac0*/  ISETP.GT.AND P1, PT, R0, 0xf9, P1 ;  /* 0x000000f90000780c */ /* 0x000fe20000f24270 */
[----:B0-----:R-:W-:Y:S01]  /*10ad0*/  @P2 IMAD.MOV.U32 R4, RZ, RZ, R160 ;  /* 0x000000ffff042224 */ /* 0x001fe200078e00a0 */
[----:B------:R-:W-:Y:S02]  /*10ae0*/  BSSY B1, `(.L_x_540) ;  /* 0x0000009000017945 */ /* 0x000fe40003800000 */
[----:B------:R-:W-:-:S04]  /*10af0*/  FMUL R5, R5, R16 ;  /* 0x0000001005057220 */ /* 0x000fc80000400000 */
[----:B------:R-:W-:-:S05]  /*10b00*/  FFMA R5, R150, R2, R5 ;  /* 0x0000000296057223 */ /* 0x000fca0000000005 */
[----:B------:R-:W-:-:S04]  /*10b10*/  F2FP.F16.F32.PACK_AB R5, RZ, R5 ;  /* 0x00000005ff05723e */ /* 0x000fc800000000ff */
[----:B-1--4-:R-:W-:Y:S01]  /*10b20*/  PRMT R6, R5, 0x7610, R6 ;  /* 0x0000761005067816 */ /* 0x012fe20000000006 */
[----:B------:R-:W-:-:S05]  /*10b30*/  @P2 IMAD.MOV.U32 R5, RZ, RZ, R161 ;  /* 0x000000ffff052224 */ /* 0x000fca00078e00a1 */
[----:B------:R0:W-:Y:S01]  /*10b40*/  @P2 STG.E.U16 desc[UR36][R4.64+0x1f0], R6 ;  /* 0x0001f00604002986 */ /* 0x0001e2000c101524 */
[----:B------:R-:W-:Y:S05]  /*10b50*/  @!P1 BRA `(.L_x_541) ;  /* 0x0000000000049947 */ /* 0x000fea0003800000 */
[----:B------:R1:W5:Y:S02]  /*10b60*/  LDG.E.LTC128B.U16 R3, desc[UR36][R12.64+0x1f2] ;  /* 0x0001f2240c037981 */ /* 0x000364000c1e1520 */
.L_x_541:
[----:B------:R-:W-:Y:S05]  /*10b70*/  BSYNC B1 ;  /* 0x0000000000017941 */ /* 0x000fea0003800000 */
.L_x_540:
[----:B------:R-:W-:Y:S05]  /*10b80*/  @!P1 BRA `(.L_x_542) ;  /* 0x0000004c00b09947 */ /* 0x000fea0003800000 */
[----:B-----5:R-:W-:-:S05]  /*10b90*/  HADD2.F32 R3, -RZ, R3.H0_H0 ;  /* 0x20000003ff037230 */ /* 0x020fca0000004100 */
[----:B------:R-:W-:-:S04]  /*10ba0*/  FMUL R0, R3, R16 ;  /* 0x0000001003007220 */ /* 0x000fc80000400000 */
[----:B------:R-:W-:-:S05]  /*10bb0*/  FFMA R0, R151, R2, R0 ;  /* 0x0000000297007223 */ /* 0x000fca0000000000 */
[----:B------:R-:W-:-:S05]  /*10bc0*/  F2FP.F16.F32.PACK_AB R0, RZ, R0 ;  /* 0x00000000ff00723e */ /* 0x000fca00000000ff */
[----:B------:R4:W-:Y:S01]  /*10bd0*/  STG.E.U16 desc[UR36][R160.64+0x1f2], R0 ;  /* 0x0001f200a0007986 */ /* 0x0009e2000c101524 */
[----:B------:R-:W-:Y:S05]  /*10be0*/  BRA `(.L_x_542) ;  /* 0x0000004c00987947 */ /* 0x000fea0003800000 */
.L_x_35:
[----:B------:R-:W2:Y:S01]  /*10bf0*/  LDL.LU R3, [R1] ;  /* 0x0000000001037983 */ /* 0x000ea20000300800 */
[----:B------:R-:W-:-:S03]  /*10c00*/  ULDC.64 UR4, c[0x0][0x5c0] ;  /* 0x0001700000047ab9 */ /* 0x000fc60000000a00 */
[----:B------:R-:W3:Y:S04]  /*10c10*/  LDL.LU R9, [R1+0x60] ;  /* 0x0000600001097983 */ /* 0x000ee80000300800 */
[----:B------:R-:W4:Y:S04]  /*10c20*/  LDL.LU R11, [R1+0x8c] ;  /* 0x00008c00010b7983 */ /* 0x000f280000300800 */
[----:B------:R-:W5:Y:S04]  /*10c30*/  LDL.LU R12, [R1+0x90] ;  /* 0x00009000010c7983 */ /* 0x000f680000300800 */
        /* <DEDUP_REMOVED lines=74> */
[----:B------:R-:W5:Y:S01]  /*110e0*/  LDL.LU R161, [R1+0x1cc] ;  /* 0x0001cc0001a17983 */ /* 0x000f620000300800 */
[----:B--2---:R-:W-:-:S03]  /*110f0*/  FMUL R3, R3, R2 ;  /* 0x0000000203037220 */ /* 0x004fc60000400000 */
[----:B------:R-:W2:Y:S01]  /*11100*/  LDL.LU R160, [R1+0x1d0] ;  /* 0x0001d00001a07983 */ /* 0x000ea20000300800 */
[----:B------:R-:W-:-:S03]  /*11110*/  LEA R4, P0, R6, UR4, 0x1 ;  /* 0x0000000406047c11 */ /* 0x000fc6000f8008ff */
[----:B------:R-:W2:Y:S04]  /*11120*/  LDL.LU R159, [R1+0x1d4] ;  /* 0x0001d400019f7983 */ /* 0x000ea80000300800 */
[----:B------:R-:W2:Y:S04]  /*11130*/  LDL.LU R158, [R1+0x1d8] ;  /* 0x0001d800019e7983 */ /* 0x000ea80000300800 */
[----:B------:R-:W2:Y:S04]  /*11140*/  LDL.LU R157, [R1+0x1dc] ;  /* 0x0001dc00019d7983 */ /* 0x000ea80000300800 */
[----:B------:R-:W2:Y:S01]  /*11150*/  LDL.LU R156, [R1+0x1e0] ;  /* 0x0001e000019c7983 */ /* 0x000ea20000300800 */
[----:B------:R-:W-:-:S03]  /*11160*/  LEA.HI.X R5, R6, UR5, R10, 0x1, P0 ;  /* 0x0000000506057c11 */ /* 0x000fc600080f0c0a */
[----:B------:R-:W2:Y:S01]  /*11170*/  LDL.LU R155, [R1+0x1e4] ;  /* 0x0001e400019b7983 */ /* 0x000ea20000300800 */
[----:B------:R-:W-:-:S03]  /*11180*/  F2FP.F16.F32.PACK_AB R3, RZ, R3 ;  /* 0x00000003ff03723e */ /* 0x000fc600000000ff */
[----:B------:R-:W2:Y:S04]  /*11190*/  LDL.LU R154, [R1+0x1e8] ;  /* 0x0001e800019a7983 */ /* 0x000ea80000300800 */
[----:B------:R-:W2:Y:S04]  /*111a0*/  LDL.LU R23, [R1+0x1ec] ;  /* 0x0001ec0001177983 */ /* 0x000ea80000300800 */
[----:B------:R-:W2:Y:S04]  /*111b0*/  LDL.LU R22, [R1+0x1f0] ;  /* 0x0001f00001167983 */ /* 0x000ea80000300800 */
[----:B------:R-:W2:Y:S04]  /*111c0*/  LDL.LU R21, [R1+0x1f4] ;  /* 0x0001f40001157983 */ /* 0x000ea80000300800 */
[----:B------:R-:W2:Y:S04]  /*111d0*/  LDL.LU R20, [R1+0x1f8] ;  /* 0x0001f80001147983 */ /* 0x000ea80000300800 */
[----:B------:R-:W2:Y:S04]  /*111e0*/  LDL.LU R19, [R1+0x1fc] ;  /* 0x0001fc0001137983 */ /* 0x000ea80000300800 */
[----:B------:R-:W3:Y:S04]  /*111f0*/  LDL.LU R7, [R1+0x8] ;  /* 0x0000080001077983 */ /* 0x000ee80000300800 */
[----:B------:R-:W4:Y:S04]  /*11200*/  LDL.LU R6, [R1+0xc] ;  /* 0x00000c0001067983 */ /* 0x000f280000300800 */
[----:B------:R0:W-:Y:S04]  /*11210*/  @P1 STG.E.U16 desc[UR36][R4.64], R3 ;  /* 0x0000000304001986 */ /* 0x0001e8000c101524 */
[----:B0-----:R-:W5:Y:S01]  /*11220*/  LDL.LU R3, [R1+0x4] ;  /* 0x0000040001037983 */ /* 0x001f620000300800 */
[----:B------:R-:W-:Y:S01]  /*11230*/  ISETP.GT.AND P0, PT, R0, 0x1, P3 ;  /* 0x000000010000780c */ /* 0x000fe20001f04270 */
[----:B------:R-:W-:Y:S01]  /*11240*/  USHF.L.U32 UR5, UR8, 0x4, URZ ;  /* 0x0000000408057899 */ /* 0x000fe2000800063f */
[----:B------:R-:W-:Y:S01]  /*11250*/  ISETP.GT.AND P2, PT, R153, 0x8, PT ;  /* 0x000000089900780c */ /* 0x000fe20003f44270 */
[----:B------:R-:W-:Y:S01]  /*11260*/  USHF.L.U64.HI UR4, UR8, 0x4, UR9 ;  /* 0x0000000408047899 */ /* 0x000fe20008010209 */
[----:B---3--:R-:W-:-:S05]  /*11270*/  FMUL R7, R7, R2 ;  /* 0x0000000207077220 */ /* 0x008fca0000400000 */
[----:B------:R-:W-:-:S04]  /*11280*/  F2FP.F16.F32.PACK_AB R7, RZ, R7 ;  /* 0x00000007ff07723e */ /* 0x000fc800000000ff */
[----:B------:R-:W-:Y:S01]  /*11290*/  PRMT R8, R7, 0x7610, R8 ;  /* 0x0000761007087816 */ /* 0x000fe20000000008 */
[----:B-----5:R-:W-:-:S05]  /*112a0*/  FMUL R3, R3, R2 ;  /* 0x0000000203037220 */ /* 0x020fca0000400000 */
[----:B------:R-:W-:-:S05]  /*112b0*/  F2FP.F16.F32.PACK_AB R3, RZ, R3 ;  /* 0x00000003ff03723e */ /* 0x000fca00000000ff */
[----:B------:R4:W-:Y:S01]  /*112c0*/  @P0 STG.E.U16 desc[UR36][R4.64+0x2], R3 ;  /* 0x0000020304000986 */ /* 0x0009e2000c101524 */
[----:B------:R-:W-:Y:S01]  /*112d0*/  ISETP.GT.AND P0, PT, R0, RZ, P2 ;  /* 0x000000ff0000720c */ /* 0x000fe20001704270 */
[----:B----4-:R-:W-:Y:S01]  /*112e0*/  FMUL R3, R6, R2 ;  /* 0x0000000206037220 */ /* 0x010fe20000400000 */
[----:B------:R-:W-:-:S04]  /*112f0*/  IADD3 R6, P1, R4, UR5, RZ ;  /* 0x0000000504067c10 */ /* 0x000fc8000ff3e0ff */
[----:B------:R-:W-:Y:S02]  /*11300*/  IADD3.X R7, R5, UR4, RZ, P1, !PT ;  /* 0x0000000405077c10 */ /* 0x000fe40008ffe4ff */
[----:B------:R-:W-:-:S05]  /*11310*/  F2FP.F16.F32.PACK_AB R3, RZ, R3 ;  /* 0x00000003ff03723e */ /* 0x000fca00000000ff */
[----:B------:R0:W-:Y:S01]  /*11320*/  @P0 STG.E.U16 desc[UR36][R6.64], R8 ;  /* 0x0000000806000986 */ /* 0x0001e2000c101524 */
[----:B------:R-:W-:-:S03]  /*11330*/  ISETP.GT.AND P0, PT, R0, 0x1, P2 ;  /* 0x000000010000780c */ /* 0x000fc60001704270 */
[----:B0-----:R-:W3:Y:S10]  /*11340*/  LDL.LU R8, [R1+0x50] ;  /* 0x0000500001087983 */ /* 0x001ef40000300800 */
[----:B------:R0:W-:Y:S04]  /*11350*/  @P0 STG.E.U16 desc[UR36][R6.64+0x2], R3 ;  /* 0x0000020306000986 */ /* 0x0001e8000c101524 */
[----:B0-----:R-:W4:Y:S01]  /*11360*/  LDL.LU R3, [R1+0x10] ;  /* 0x0000100001037983 */ /* 0x001f220000300800 */
[----:B------:R-:W-:Y:S01]  /*11370*/  ISETP.GT.AND P0, PT, R0, 0x8, P3 ;  /* 0x000000080000780c */ /* 0x000fe20001f04270 */
[----:B----4-:R-:W-:-:S05]  /*11380*/  FMUL R3, R3, R2 ;  /* 0x0000000203037220 */ /* 0x010fca0000400000 */
[----:B------:R-:W-:-:S07]  /*11390*/  F2FP.F16.F32.PACK_AB R3, RZ, R3 ;  /* 0x00000003ff03723e */ /* 0x000fce00000000ff */
        /* <DEDUP_REMOVED lines=73> */
[----:B---3--:R-:W-:-:S05]  /*11830*/  FMUL R8, R8, R2 ;  /* 0x0000000208087220 */ /* 0x008fca0000400000 */
[----:B------:R-:W-:Y:S01]  /*11840*/  F2FP.F16.F32.PACK_AB R8, RZ, R8 ;  /* 0x00000008ff08723e */ /* 0x000fe200000000ff */
[----:B----4-:R-:W-:-:S05]  /*11850*/  FMUL R3, R3, R2 ;  /* 0x0000000203037220 */ /* 0x010fca0000400000 */
[----:B------:R-:W-:-:S05]  /*11860*/  F2FP.F16.F32.PACK_AB R3, RZ, R3 ;  /* 0x00000003ff03723e */ /* 0x000fca00000000ff */
[----:B------:R0:W-:Y:S01]  /*11870*/  @P0 STG.E.U16 desc[UR36][R6.64+0x42], R3 ;  /* 0x0000420306000986 */ /* 0x0001e2000c101524 */
[----:B------:R-:W-:-:S03]  /*11880*/  ISETP.GT.AND P0, PT, R0, 0x28, P3 ;  /* 0x000000280000780c */ /* 0x000fc60001f04270 */
[----:B0-----:R-:W3:Y:S01]  /*11890*/  LDL.LU R3, [R1+0x54] ;  /* 0x0000540001037983 */ /* 0x001ee20000300800 */
[----:B------:R-:W-:-:S09]  /*118a0*/  ISETP.GT.AND P1, PT, R0, 0x29, P3 ;  /* 0x000000290000780c */ /* 0x000fd20001f24270 */
[----:B------:R0:W-:Y:S04]  /*118b0*/  @P0 STG.E.U16 desc[UR36][R4.64+0x50], R8 ;  /* 0x0000500804000986 */ /* 0x0001e8000c101524 */
[----:B0-----:R-:W4:Y:S01]  /*118c0*/  LDL.LU R8, [R1+0x58] ;  /* 0x0000580001087983 */ /* 0x001f220000300800 */
[----:B---3--:R-:W-:-:S05]  /*118d0*/  FMUL R3, R3, R2 ;  /* 0x0000000203037220 */ /* 0x008fca0000400000 */
[----:B------:R-:W-:-:S05]  /*118e0*/  F2FP.F16.F32.PACK_AB R3, RZ, R3 ;  /* 0x00000003ff03723e */ /* 0x000fca00000000ff */
[----:B------:R0:W-:Y:S01]  /*118f0*/  @P1 STG.E.U16 desc[UR36][R4.64+0x52], R3 ;  /* 0x0000520304001986 */ /* 0x0001e2000c101524 */
[----:B----4-:R-:W-:-:S05]  /*11900*/  FMUL R8, R8, R2 ;  /* 0x0000000208087220 */ /* 0x010fca0000400000 */
[----:B------:R-:W-:Y:S01]  /*11910*/  F2FP.F16.F32.PACK_AB R8, RZ, R8 ;  /* 0x00000008ff08723e */ /* 0x000fe200000000ff */
[----:B0-----:R-:W3:Y:S03]  /*11920*/  LDL.LU R3, [R1+0x5c] ;  /* 0x00005c0001037983 */ /* 0x001ee60000300800 */
[----:B------:R-:W-:Y:S02]  /*11930*/  PRMT R10, R8, 0x7610, R10 ;  /* 0x00007610080a7816 */ /* 0x000fe4000000000a */
[----:B------:R-:W4:Y:S01]  /*11940*/  LDL.LU R8, [R1+0x64] ;  /* 0x0000640001087983 */ /* 0x000f220000300800 */
[C---:B------:R-:W-:Y:S02]  /*11950*/  ISETP.GT.AND P1, PT, R0.reuse, 0x28, P2 ;  /* 0x000000280000780c */ /* 0x040fe40001724270 */
[C---:B------:R-:W-:Y:S02]  /*11960*/  ISETP.GT.AND P4, PT, R0.reuse, 0x29, P2 ;  /* 0x000000290000780c */ /* 0x040fe40001784270 */
[C---:B------:R-:W-:Y:S01]  /*11970*/  ISETP.GT.AND P5, PT, R0.reuse, 0x30, P3 ;  /* 0x000000300000780c */ /* 0x040fe20001fa4270 */
[----:B------:R-:W-:Y:S01]  /*11980*/  FMUL R9, R9, R2 ;  /* 0x0000000209097220 */ /* 0x000fe20000400000 */
[----:B------:R-:W-:-:S04]  /*11990*/  ISETP.GT.AND P0, PT, R0, 0x31, P3 ;  /* 0x000000310000780c */ /* 0x000fc80001f04270 */
[----:B------:R-:W-:-:S03]  /*119a0*/  F2FP.F16.F32.PACK_AB R9, RZ, R9 ;  /* 0x00000009ff09723e */ /* 0x000fc600000000ff */
[----:B------:R0:W-:Y:S04]  /*119b0*/  @P1 STG.E.U16 desc[UR36][R6.64+0x50], R10 ;  /* 0x0000500a06001986 */ /* 0x0001e8000c101524 */
[----:B0-----:R-:W5:Y:S01]  /*119c0*/  LDL.LU R10, [R1+0x74] ;  /* 0x00007400010a7983 */ /* 0x001f620000300800 */
[----:B---3--:R-:W-:-:S05]  /*119d0*/  FMUL R3, R3, R2 ;  /* 0x0000000203037220 */ /* 0x008fca0000400000 */
[----:B------:R-:W-:Y:S01]  /*119e0*/  F2FP.F16.F32.PACK_AB R3, RZ, R3 ;  /* 0x00000003ff03723e */ /* 0x000fe200000000ff */
[----:B----4-:R-:W-:-:S04]  /*119f0*/  FMUL R8, R8, R2 ;  /* 0x0000000208087220 */ /* 0x010fc80000400000 */
[----:B------:R0:W-:Y:S04]  /*11a00*/  @P4 STG.E.U16 desc[UR36][R6.64+0x52], R3 ;  /* 0x0000520306004986 */ /* 0x0001e8000c101524 */
[----:B------:R1:W-:Y:S01]  /*11a10*/  @P5 STG.E.U16 desc[UR36][R4.64+0x60], R9 ;  /* 0x0000600904005986 */ /* 0x0003e2000c101524 */
[----:B0-----:R-:W-:-:S03]  /*11a20*/  F2FP.F16.F32.PACK_AB R3, RZ, R8 ;  /* 0x00000008ff03723e */ /* 0x001fc600000000ff */
[----:B------:R-:W3:Y:S01]  /*11a30*/  LDL.LU R8, [R1+0x68] ;  /* 0x0000680001087983 */ /* 0x000ee20000300800 */
[----:B-1----:R-:W-:-:S03]  /*11a40*/  PRMT R9, R3, 0x7610, R9 ;  /* 0x0000761003097816 */ /* 0x002fc60000000009 */
[----:B------:R-:W4:Y:S04]  /*11a50*/  LDL.LU R3, [R1+0x6c] ;  /* 0x00006c0001037983 */ /* 0x000f280000300800 */
[----:B------:R0:W-:Y:S04]  /*11a60*/  @P0 STG.E.U16 desc[UR36][R4.64+0x62], R9 ;  /* 0x0000620904000986 */ /* 0x0001e8000c101524 */
[----:B0-----:R-:W2:Y:S01]  /*11a70*/  LDL.LU R9, [R1+0x70] ;  /* 0x0000700001097983 */ /* 0x001ea20000300800 */
[----:B------:R-:W-:Y:S01]  /*11a80*/  ISETP.GT.AND P1, PT, R0, 0x30, P2 ;  /* 0x000000300000780c */ /* 0x000fe20001724270 */
[----:B---3--:R-:W-:-:S05]  /*11a90*/  FMUL R8, R8, R2 ;  /* 0x0000000208087220 */ /* 0x008fca0000400000 */
[----:B------:R-:W-:-:S07]  /*11aa0*/  F2FP.F16.F32.PACK_AB R8, RZ, R8 ;  /* 0x00000008ff08723e */ /* 0x000fce00000000ff */
[----:B------:R0:W-:Y:S01]  /*11ab0*/  @P1 STG.E.U16 desc[UR36][R6.64+0x60], R8 ;  /* 0x0000600806001986 */ /* 0x0001e2000c101524 */
[----:B--2---:R-:W-:-:S05]  /*11ac0*/  FMUL R9, R9, R2 ;  /* 0x0000000209097220 */ /* 0x004fca0000400000 */
[----:B0-----:R-:W-:-:S04]  /*11ad0*/  F2FP.F16.F32.PACK_AB R8, RZ, R9 ;  /* 0x00000009ff08723e */ /* 0x001fc800000000ff */
[----:B------:R-:W-:Y:S02]  /*11ae0*/  PRMT R9, R8, 0x7610, R9 ;  /* 0x0000761008097816 */ /* 0x000fe40000000009 */
[----:B------:R-:W2:Y:S01]  /*11af0*/  LDL.LU R8, [R1+0x78] ;  /* 0x0000780001087983 */ /* 0x000ea20000300800 */
[C---:B------:R-:W-:Y:S01]  /*11b00*/  ISETP.GT.AND P4, PT, R0.reuse, 0x31, P2 ;  /* 0x000000310000780c */ /* 0x040fe20001784270 */
[-C--:B----4-:R-:W-:Y:S01]  /*11b10*/  FMUL R3, R3, R2.reuse ;  /* 0x0000000203037220 */ /* 0x090fe20000400000 */
[----:B------:R-:W-:Y:S01]  /*11b20*/  ISETP.GT.AND P5, PT, R0, 0x38, P3 ;  /* 0x000000380000780c */ /* 0x000fe20001fa4270 */
[----:B-----5:R-:W-:-:S03]  /*11b30*/  FMUL R10, R10, R2 ;  /* 0x000000020a0a7220 */ /* 0x020fc60000400000 */
[----:B------:R-:W-:Y:S02]  /*11b40*/  F2FP.F16.F32.PACK_AB R3, RZ, R3 ;  /* 0x00000003ff03723e */ /* 0x000fe400000000ff */
[----:B------:R-:W-:-:S05]  /*11b50*/  ISETP.GT.AND P6, PT, R0, 0x39, P3 ;  /* 0x000000390000780c */ /* 0x000fca0001fc4270 */
[----:B------:R0:W-:Y:S04]  /*11b60*/  @P4 STG.E.U16 desc[UR36][R6.64+0x62], R3 ;  /* 0x0000620306004986 */ /* 0x0001e8000c101524 */
[----:B------:R1:W-:Y:S01]  /*11b70*/  @P5 STG.E.U16 desc[UR36][R4.64+0x70], R9 ;  /* 0x0000700904005986 */ /* 0x0003e2000c101524 */
[----:B0-----:R-:W-:-:S04]  /*11b80*/  F2FP.F16.F32.PACK_AB R3, RZ, R10 ;  /* 0x0000000aff03723e */ /* 0x001fc800000000ff */
[----:B------:R-:W-:Y:S01]  /*11b90*/  PRMT R10, R3, 0x7610, R10 ;  /* 0x00007610030a7816 */ /* 0x000fe2000000000a */
[----:B-1----:R-:W3:Y:S04]  /*11ba0*/  LDL.LU R9, [R1+0x80] ;  /* 0x0000800001097983 */ /* 0x002ee80000300800 */
[----:B------:R0:W-:Y:S01]  /*11bb0*/  @P6 STG.E.U16 desc[UR36][R4.64+0x72], R10 ;  /* 0x0000720a04006986 */ /* 0x0001e2000c101524 */
[----:B--2---:R-:W-:-:S05]  /*11bc0*/  FMUL R8, R8, R2 ;  /* 0x0000000208087220 */ /* 0x004fca0000400000 */
[----:B------:R-:W-:Y:S02]  /*11bd0*/  F2FP.F16.F32.PACK_AB R3, RZ, R8 ;  /* 0x00000008ff03723e */ /* 0x000fe400000000ff */
[----:B------:R-:W2:Y:S02]  /*11be0*/  LDL.LU R8, [R1+0x7c] ;  /* 0x00007c0001087983 */ /* 0x000ea40000300800 */
[----:B0-----:R-:W-:Y:S02]  /*11bf0*/  PRMT R10, R3, 0x7610, R10 ;  /* 0x00007610030a7816 */ /* 0x001fe4000000000a */
[----:B------:R-:W4:Y:S01]  /*11c00*/  LDL.LU R3, [R1+0x84] ;  /* 0x0000840001037983 */ /* 0x000f220000300800 */
[C---:B------:R-:W-:Y:S02]  /*11c10*/  ISETP.GT.AND P0, PT, R0.reuse, 0x38, P2 ;  /* 0x000000380000780c */ /* 0x040fe40001704270 */
[C---:B------:R-:W-:Y:S02]  /*11c20*/  ISETP.GT.AND P1, PT, R0.reuse, 0x39, P2 ;  /* 0x000000390000780c */ /* 0x040fe40001724270 */
[----:B------:R-:W-:-:S02]  /*11c30*/  ISETP.GT.AND P4, PT, R0, 0x40, P3 ;  /* 0x000000400000780c */ /* 0x000fc40001f84270 */
[----:B------:R-:W-:-:S07]  /*11c40*/  ISETP.GT.AND P5, PT, R0, 0x41, P3 ;  /* 0x000000410000780c */ /* 0x000fce0001fa4270 */
[----:B------:R0:W-:Y:S01]  /*11c50*/  @P0 STG.E.U16 desc[UR36][R6.64+0x70], R10 ;  /* 0x0000700a06000986 */ /* 0x0001e2000c101524 */
[----:B---3--:R-:W-:-:S05]  /*11c60*/  FMUL R9, R9, R2 ;  /* 0x0000000209097220 */ /* 0x008fca0000400000 */
[----:B------:R-:W-:Y:S01]  /*11c70*/  F2FP.F16.F32.PACK_AB R9, RZ, R9 ;  /* 0x00000009ff09723e */ /* 0x000fe200000000ff */
[-C--:B--2---:R-:W-:Y:S01]  /*11c80*/  FMUL R8, R8, R2.reuse ;  /* 0x0000000208087220 */ /* 0x084fe20000400000 */
[----:B----4-:R-:W-:-:S04]  /*11c90*/  FMUL R3, R3, R2 ;  /* 0x0000000203037220 */ /* 0x010fc80000400000 */
[----:B------:R-:W-:-:S04]  /*11ca0*/  F2FP.F16.F32.PACK_AB R8, RZ, R8 ;  /* 0x00000008ff08723e */ /* 0x000fc800000000ff */
[----:B0-----:R-:W-:Y:S02]  /*11cb0*/  PRMT R10, R8, 0x7610, R10 ;  /* 0x00007610080a7816 */ /* 0x001fe4000000000a */
[----:B------:R-:W-:Y:S01]  /*11cc0*/  F2FP.F16.F32.PACK_AB R3, RZ, R3 ;  /* 0x00000003ff03723e */ /* 0x000fe200000000ff */
[----:B------:R-:W2:Y:S04]  /*11cd0*/  LDL.LU R8, [R1+0x88] ;  /* 0x0000880001087983 */ /* 0x000ea80000300800 */
[----:B------:R-:W-:Y:S04]  /*11ce0*/  @P1 STG.E.U16 desc[UR36][R6.64+0x72], R10 ;  /* 0x0000720a06001986 */ /* 0x000fe8000c101524 */
[----:B------:R0:W-:Y:S04]  /*11cf0*/  @P4 STG.E.U16 desc[UR36][R4.64+0x80], R9 ;  /* 0x0000800904004986 */ /* 0x0001e8000c101524 */
[----:B------:R1:W-:Y:S04]  /*11d00*/  @P5 STG.E.U16 desc[UR36][R4.64+0x82], R3 ;  /* 0x0000820304005986 */ /* 0x0003e8000c101524 */
[----:B0-----:R-:W3:Y:S04]  /*11d10*/  LDL.LU R9, [R1+0x94] ;  /* 0x0000940001097983 */ /* 0x001ee80000300800 */
[----:B-1----:R-:W4:Y:S01]  /*11d20*/  LDL.LU R3, [R1+0x98] ;  /* 0x0000980001037983 */ /* 0x002f220000300800 */
[----:B------:R-:W-:Y:S01]  /*11d30*/  ISETP.GT.AND P0, PT, R0, 0x40, P2 ;  /* 0x000000400000780c */ /* 0x000fe20001704270 */
[----:B--2---:R-:W-:-:S05]  /*11d40*/  FMUL R8, R8, R2 ;  /* 0x0000000208087220 */ /* 0x004fca0000400000 */
[----:B------:R-:W-:-:S07]  /*11d50*/  F2FP.F16.F32.PACK_AB R8, RZ, R8 ;  /* 0x00000008ff08723e */ /* 0x000fce00000000ff */
[----:B------:R0:W-:Y:S01]  /*11d60*/  @P0 STG.E.U16 desc[UR36][R6.64+0x80], R8 ;  /* 0x0000800806000986 */ /* 0x0001e2000c101524 */
[----:B----4-:R-:W-:-:S05]  /*11d70*/  FMUL R3, R3, R2 ;  /* 0x0000000203037220 */ /* 0x010fca0000400000 */
[----:B0-----:R-:W-:Y:S02]  /*11d80*/  F2FP.F16.F32.PACK_AB R8, RZ, R3 ;  /* 0x00000003ff08723e */ /* 0x001fe400000000ff */
[----:B------:R-:W2:Y:S02]  /*11d90*/  LDL.LU R3, [R1+0x9c] ;  /* 0x00009c0001037983 */ /* 0x000ea40000300800 */
[----:B------:R-:W-:Y:S02]  /*11da0*/  PRMT R13, R8, 0x7610, R13 ;  /* 0x00007610080d7816 */ /* 0x000fe4000000000d */
[----:B------:R-:W4:Y:S01]  /*11db0*/  LDL.LU R8, [R1+0xa0] ;  /* 0x0000a00001087983 */ /* 0x000f220000300800 */
[C---:B------:R-:W-:Y:S01]  /*11dc0*/  ISETP.GT.AND P1, PT, R0.reuse, 0x41, P2 ;  /* 0x000000410000780c */ /* 0x040fe20001724270 */
[-C--:B---3--:R-:W-:Y:S01]  /*11dd0*/  FMUL R9, R9, R2.reuse ;  /* 0x0000000209097220 */ /* 0x088fe20000400000 */
[-C--:B------:R-:W-:Y:S01]  /*11de0*/  FMUL R11, R11, R2.reuse ;  /* 0x000000020b0b7220 */ /* 0x080fe20000400000 */
[----:B------:R-:W-:Y:S01]  /*11df0*/  ISETP.GT.AND P4, PT, R0, 0x48, P3 ;  /* 0x000000480000780c */ /* 0x000fe20001f84270 */
[----:B------:R-:W-:-:S02]  /*11e00*/  FMUL R12, R12, R2 ;  /* 0x000000020c0c7220 */ /* 0x000fc40000400000 */
[----:B------:R-:W-:Y:S02]  /*11e10*/  F2FP.F16.F32.PACK_AB R9, RZ, R9 ;  /* 0x00000009ff09723e */ /* 0x000fe400000000ff */
[----:B------:R-:W-:Y:S02]  /*11e20*/  F2FP.F16.F32.PACK_AB R11, RZ, R11 ;  /* 0x0000000bff0b723e */ /* 0x000fe400000000ff */
[----:B------:R-:W-:Y:S02]  /*11e30*/  F2FP.F16.F32.PACK_AB R10, RZ, R12 ;  /* 0x0000000cff0a723e */ /* 0x000fe400000000ff */
[----:B------:R-:W-:Y:S02]  /*11e40*/  PRMT R12, R9, 0x7610, R12 ;  /* 0x00007610090c7816 */ /* 0x000fe4000000000c */
[C---:B------:R-:W-:Y:S01]  /*11e50*/  ISETP.GT.AND P5, PT, R0.reuse, 0x49, P3 ;  /* 0x000000490000780c */ /* 0x040fe20001fa4270 */
[----:B------:R-:W-:Y:S01]  /*11e60*/  @P1 STG.E.U16 desc[UR36][R6.64+0x82], R11 ;  /* 0x0000820b06001986 */ /* 0x000fe2000c101524 */
[----:B------:R-:W-:-:S02]  /*11e70*/  ISETP.GT.AND P0, PT, R0, 0x48, P2 ;  /* 0x000000480000780c */ /* 0x000fc40001704270 */
[C---:B------:R-:W-:Y:S01]  /*11e80*/  ISETP.GT.AND P1, PT, R0.reuse, 0x49, P2 ;  /* 0x000000490000780c */ /* 0x040fe20001724270 */
[----:B------:R0:W-:Y:S01]  /*11e90*/  @P4 STG.E.U16 desc[UR36][R4.64+0x90], R10 ;  /* 0x0000900a04004986 */ /* 0x0001e2000c101524 */
[----:B------:R-:W-:-:S07]  /*11ea0*/  ISETP.GT.AND P4, PT, R0, 0x50, P3 ;  /* 0x000000500000780c */ /* 0x000fce0001f84270 */
[----:B------:R1:W-:Y:S01]  /*11eb0*/  @P5 STG.E.U16 desc[UR36][R4.64+0x92], R12 ;  /* 0x0000920c04005986 */ /* 0x0003e2000c101524 */
[----:B------:R-:W-:-:S03]  /*11ec0*/  ISETP.GT.AND P5, PT, R0, 0x51, P3 ;  /* 0x000000510000780c */ /* 0x000fc60001fa4270 */
[----:B------:R3:W-:Y:S01]  /*11ed0*/  @P0 STG.E.U16 desc[UR36][R6.64+0x90], R13 ;  /* 0x0000900d06000986 */ /* 0x0007e2000c101524 */
[C---:B------:R-:W-:Y:S02]  /*11ee0*/  ISETP.GT.AND P0, PT, R0.reuse, 0x51, P2 ;  /* 0x000000510000780c */ /* 0x040fe40001704270 */
[----:B------:R-:W-:Y:S01]  /*11ef0*/  ISETP.GT.AND P6, PT, R0, 0x71, P3 ;  /* 0x000000710000780c */ /* 0x000fe20001fc4270 */
[----:B--2---:R-:W-:-:S05]  /*11f00*/  FMUL R3, R3, R2 ;  /* 0x0000000203037220 */ /* 0x004fca0000400000 */
[----:B------:R-:W-:Y:S01]  /*11f10*/  F2FP.F16.F32.PACK_AB R9, RZ, R3 ;  /* 0x00000003ff09723e */ /* 0x000fe200000000ff */
[-C--:B----4-:R-:W-:Y:S01]  /*11f20*/  FMUL R3, R8, R2.reuse ;  /* 0x0000000208037220 */ /* 0x090fe20000400000 */
[----:B------:R-:W-:-:S04]  /*11f30*/  FMUL R8, R235, R2 ;  /* 0x00000002eb087220 */ /* 0x000fc80000400000 */
[----:B------:R-:W-:Y:S02]  /*11f40*/  F2FP.F16.F32.PACK_AB R3, RZ, R3 ;  /* 0x00000003ff03723e */ /* 0x000fe400000000ff */
[----:B0-----:R-:W-:Y:S02]  /*11f50*/  PRMT R10, R9, 0x7610, R10 ;  /* 0x00007610090a7816 */ /* 0x001fe4000000000a */
[----:B------:R-:W-:Y:S01]  /*11f60*/  PRMT R11, R3, 0x7610, R11 ;  /* 0x00007610030b7816 */ /* 0x000fe2000000000b */
[----:B------:R-:W-:Y:S01]  /*11f70*/  FMUL R3, R233, R2 ;  /* 0x00000002e9037220 */ /* 0x000fe20000400000 */
[----:B------:R-:W-:Y:S01]  /*11f80*/  F2FP.F16.F32.PACK_AB R8, RZ, R8 ;  /* 0x00000008ff08723e */ /* 0x000fe200000000ff */
[----:B------:R-:W-:Y:S01]  /*11f90*/  FMUL R9, R234, R2 ;  /* 0x00000002ea097220 */ /* 0x000fe20000400000 */
[----:B------:R0:W-:Y:S02]  /*11fa0*/  @P1 STG.E.U16 desc[UR36][R6.64+0x92], R10 ;  /* 0x0000920a06001986 */ /* 0x0001e4000c101524 */
[----:B-1----:R-:W-:-:S02]  /*11fb0*/  PRMT R12, R8, 0x7610, R12 ;  /* 0x00007610080c7816 */ /* 0x002fc4000000000c */
[----:B------:R-:W-:Y:S01]  /*11fc0*/  F2FP.F16.F32.PACK_AB R8, RZ, R3 ;  /* 0x00000003ff08723e */ /* 0x000fe200000000ff */
[-C--:B------:R-:W-:Y:S01]  /*11fd0*/  FMUL R3, R232, R2.reuse ;  /* 0x00000002e8037220 */ /* 0x080fe20000400000 */
[C---:B------:R-:W-:Y:S02]  /*11fe0*/  ISETP.GT.AND P1, PT, R0.reuse, 0x50, P2 ;  /* 0x000000500000780c */ /* 0x040fe40001724270 */
[----:B------:R-:W-:Y:S01]  /*11ff0*/  F2FP.F16.F32.PACK_AB R9, RZ, R9 ;  /* 0x00000009ff09723e */ /* 0x000fe200000000ff */
[----:B------:R1:W-:Y:S01]  /*12000*/  @P4 STG.E.U16 desc[UR36][R4.64+0xa0], R11 ;  /* 0x0000a00b04004986 */ /* 0x0003e2000c101524 */
[----:B------:R-:W-:Y:S02]  /*12010*/  ISETP.GT.AND P4, PT, R0, 0x58, P3 ;  /* 0x000000580000780c */ /* 0x000fe40001f84270 */
[----:B---3--:R-:W-:Y:S02]  /*12020*/  PRMT R13, R9, 0x7610, R13 ;  /* 0x00007610090d7816 */ /* 0x008fe4000000000d */
[----:B------:R-:W-:Y:S01]  /*12030*/  F2FP.F16.F32.PACK_AB R9, RZ, R3 ;  /* 0x00000003ff09723e */ /* 0x000fe200000000ff */
[-C--:B------:R-:W-:Y:S01]  /*12040*/  FMUL R3, R230, R2.reuse ;  /* 0x00000002e6037220 */ /* 0x080fe20000400000 */
[----:B------:R-:W-:Y:S01]  /*12050*/  PRMT R14, R8, 0x7610, R14 ;  /* 0x00007610080e7816 */ /* 0x000fe2000000000e */
[----:B------:R-:W-:Y:S01]  /*12060*/  FMUL R8, R231, R2 ;  /* 0x00000002e7087220 */ /* 0x000fe20000400000 */
[----:B------:R2:W-:Y:S01]  /*12070*/  @P5 STG.E.U16 desc[UR36][R4.64+0xa2], R12 ;  /* 0x0000a20c04005986 */ /* 0x0005e2000c101524 */
[----:B------:R-:W-:-:S02]  /*12080*/  ISETP.GT.AND P5, PT, R0, 0x59, P3 ;  /* 0x000000590000780c */ /* 0x000fc40001fa4270 */
[----:B------:R-:W-:Y:S01]  /*12090*/  F2FP.F16.F32.PACK_AB R3, RZ, R3 ;  /* 0x00000003ff03723e */ /* 0x000fe200000000ff */
[----:B------:R-:W-:Y:S01]  /*120a0*/  @P1 STG.E.U16 desc[UR36][R6.64+0xa0], R13 ;  /* 0x0000a00d06001986 */ /* 0x000fe2000c101524 */
[----:B0-----:R-:W-:Y:S01]  /*120b0*/  F2FP.F16.F32.PACK_AB R10, RZ, R8 ;  /* 0x00000008ff0a723e */ /* 0x001fe200000000ff */
[-C--:B------:R-:W-:Y:S01]  /*120c0*/  FMUL R8, R229, R2.reuse ;  /* 0x00000002e5087220 */ /* 0x080fe20000400000 */
[----:B-1----:R-:W-:Y:S01]  /*120d0*/  PRMT R11, R3, 0x7610, R11 ;  /* 0x00007610030b7816 */ /* 0x002fe2000000000b */
[----:B------:R-:W-:Y:S01]  /*120e0*/  @P0 STG.E.U16 desc[UR36][R6.64+0xa2], R14 ;  /* 0x0000a20e06000986 */ /* 0x000fe2000c101524 */
[----:B------:R-:W-:Y:S01]  /*120f0*/  ISETP.GT.AND P0, PT, R0, 0x58, P2 ;  /* 0x000000580000780c */ /* 0x000fe20001704270 */
[----:B------:R-:W-:Y:S01]  /*12100*/  FMUL R3, R228, R2 ;  /* 0x00000002e4037220 */ /* 0x000fe20000400000 */
[C---:B------:R-:W-:Y:S01]  /*12110*/  ISETP.GT.AND P1, PT, R0.reuse, 0x59, P2 ;  /* 0x000000590000780c */ /* 0x040fe20001724270 */
[----:B------:R0:W-:Y:S01]  /*12120*/  @P4 STG.E.U16 desc[UR36][R4.64+0xb0], R9 ;  /* 0x0000b00904004986 */ /* 0x0001e2000c101524 */
[----:B------:R-:W-:-:S02]  /*12130*/  ISETP.GT.AND P4, PT, R0, 0x60, P3 ;  /* 0x000000600000780c */ /* 0x000fc40001f84270 */
[----:B------:R-:W-:Y:S01]  /*12140*/  F2FP.F16.F32.PACK_AB R8, RZ, R8 ;  /* 0x00000008ff08723e */ /* 0x000fe200000000ff */
[----:B------:R1:W-:Y:S03]  /*12150*/  @P5 STG.E.U16 desc[UR36][R4.64+0xb2], R10 ;  /* 0x0000b20a04005986 */ /* 0x0003e6000c101524 */
[----:B--2---:R-:W-:Y:S02]  /*12160*/  PRMT R12, R8, 0x7610, R12 ;  /* 0x00007610080c7816 */ /* 0x004fe4000000000c */
[----:B0-----:R-:W-:Y:S01]  /*12170*/  F2FP.F16.F32.PACK_AB R9, RZ, R3 ;  /* 0x00000003ff09723e */ /* 0x001fe200000000ff */
[-C--:B------:R-:W-:Y:S01]  /*12180*/  FMUL R3, R227, R2.reuse ;  /* 0x00000002e3037220 */ /* 0x080fe20000400000 */
[-C--:B------:R-:W-:Y:S02]  /*12190*/  FMUL R8, R226, R2.reuse ;  /* 0x00000002e2087220 */ /* 0x080fe40000400000 */
[----:B-1----:R-:W-:Y:S01]  /*121a0*/  PRMT R10, R9, 0x7610, R10 ;  /* 0x00007610090a7816 */ /* 0x002fe2000000000a */
[----:B------:R0:W-:Y:S01]  /*121b0*/  @P0 STG.E.U16 desc[UR36][R6.64+0xb0], R11 ;  /* 0x0000b00b06000986 */ /* 0x0001e2000c101524 */
[----:B------:R-:W-:Y:S01]  /*121c0*/  F2FP.F16.F32.PACK_AB R3, RZ, R3 ;  /* 0x00000003ff03723e */ /* 0x000fe200000000ff */
[----:B------:R-:W-:Y:S01]  /*121d0*/  FMUL R9, R225, R2 ;  /* 0x00000002e1097220 */ /* 0x000fe20000400000 */
[C---:B------:R-:W-:Y:S01]  /*121e0*/  ISETP.GT.AND P5, PT, R0.reuse, 0x61, P3 ;  /* 0x000000610000780c */ /* 0x040fe20001fa4270 */
[----:B------:R1:W-:Y:S01]  /*121f0*/  @P1 STG.E.U16 desc[UR36][R6.64+0xb2], R12 ;  /* 0x0000b20c06001986 */ /* 0x0003e2000c101524 */
[----:B------:R-:W-:-:S03]  /*12200*/  ISETP.GT.AND P1, PT, R0, 0x60, P2 ;  /* 0x000000600000780c */ /* 0x000fc60001724270 */
[----:B------:R-:W-:Y:S01]  /*12210*/  @P4 STG.E.U16 desc[UR36][R4.64+0xc0], R10 ;  /* 0x0000c00a04004986 */ /* 0x000fe2000c101524 */
[----:B------:R-:W-:Y:S02]  /*12220*/  ISETP.GT.AND P4, PT, R0, 0x61, P2 ;  /* 0x000000610000780c */ /* 0x000fe40001784270 */
[----:B------:R-:W-:Y:S02]  /*12230*/  F2FP.F16.F32.PACK_AB R8, RZ, R8 ;  /* 0x00000008ff08723e */ /* 0x000fe400000000ff */
[----:B0-----:R-:W-:Y:S01]  /*12240*/  PRMT R11, R3, 0x7610, R11 ;  /* 0x00007610030b7816 */ /* 0x001fe2000000000b */
[-C--:B------:R-:W-:Y:S01]  /*12250*/  FMUL R3, R224, R2.reuse ;  /* 0x00000002e0037220 */ /* 0x080fe20000400000 */
[----:B------:R-:W-:Y:S02]  /*12260*/  F2FP.F16.F32.PACK_AB R9, RZ, R9 ;  /* 0x00000009ff09723e */ /* 0x000fe400000000ff */
[----:B-1----:R-:W-:Y:S02]  /*12270*/  PRMT R12, R8, 0x7610, R12 ;  /* 0x00007610080c7816 */ /* 0x002fe4000000000c */
[----:B------:R-:W-:Y:S01]  /*12280*/  F2FP.F16.F32.PACK_AB R8, RZ, R3 ;  /* 0x00000003ff08723e */ /* 0x000fe200000000ff */
[----:B------:R-:W-:Y:S01]  /*12290*/  FMUL R3, R223, R2 ;  /* 0x00000002df037220 */ /* 0x000fe20000400000 */
[----:B------:R-:W-:Y:S01]  /*122a0*/  PRMT R13, R9, 0x7610, R13 ;  /* 0x00007610090d7816 */ /* 0x000fe2000000000d */
[----:B------:R0:W-:Y:S01]  /*122b0*/  @P5 STG.E.U16 desc[UR36][R4.64+0xc2], R11 ;  /* 0x0000c20b04005986 */ /* 0x0001e2000c101524 */
[----:B------:R-:W-:-:S02]  /*122c0*/  ISETP.GT.AND P0, PT, R0, 0x68, P3 ;  /* 0x000000680000780c */ /* 0x000fc40001f04270 */
[----:B------:R-:W-:Y:S01]  /*122d0*/  F2FP.F16.F32.PACK_AB R9, RZ, R3 ;  /* 0x00000003ff09723e */ /* 0x000fe200000000ff */
[----:B------:R1:W-:Y:S01]  /*122e0*/  @P1 STG.E.U16 desc[UR36][R6.64+0xc0], R12 ;  /* 0x0000c00c06001986 */ /* 0x0003e2000c101524 */
[----:B------:R-:W-:-:S03]  /*122f0*/  FMUL R3, R221, R2 ;  /* 0x00000002dd037220 */ /* 0x000fc60000400000 */
[----:B------:R-:W-:Y:S01]  /*12300*/  @P4 STG.E.U16 desc[UR36][R6.64+0xc2], R13 ;  /* 0x0000c20d06004986 */ /* 0x000fe2000c101524 */
[----:B------:R-:W-:Y:S02]  /*12310*/  ISETP.GT.AND P4, PT, R0, 0x69, P3 ;  /* 0x000000690000780c */ /* 0x000fe40001f84270 */
[----:B------:R-:W-:Y:S01]  /*12320*/  PRMT R14, R8, 0x7610, R14 ;  /* 0x00007610080e7816 */ /* 0x000fe2000000000e */
[-C--:B------:R-:W-:Y:S01]  /*12330*/  FMUL R8, R222, R2.reuse ;  /* 0x00000002de087220 */ /* 0x080fe20000400000 */
[----:B------:R-:W-:Y:S02]  /*12340*/  F2FP.F16.F32.PACK_AB R3, RZ, R3 ;  /* 0x00000003ff03723e */ /* 0x000fe400000000ff */
[----:B------:R-:W-:Y:S01]  /*12350*/  ISETP.GT.AND P1, PT, R0, 0x68, P2 ;  /* 0x000000680000780c */ /* 0x000fe20001724270 */
[----:B------:R-:W-:Y:S01]  /*12360*/  @P0 STG.E.U16 desc[UR36][R4.64+0xd0], R14 ;  /* 0x0000d00e04000986 */ /* 0x000fe2000c101524 */
[----:B0-----:R-:W-:Y:S01]  /*12370*/  PRMT R11, R3, 0x7610, R11 ;  /* 0x00007610030b7816 */ /* 0x001fe2000000000b */
[----:B------:R-:W-:Y:S01]  /*12380*/  FMUL R3, R219, R2 ;  /* 0x00000002db037220 */ /* 0x000fe20000400000 */
[----:B------:R-:W-:Y:S01]  /*12390*/  F2FP.F16.F32.PACK_AB R10, RZ, R8 ;  /* 0x00000008ff0a723e */ /* 0x000fe200000000ff */
[----:B------:R-:W-:Y:S01]  /*123a0*/  FMUL R8, R220, R2 ;  /* 0x00000002dc087220 */ /* 0x000fe20000400000 */
[C---:B------:R-:W-:Y:S01]  /*123b0*/  ISETP.GT.AND P0, PT, R0.reuse, 0x69, P2 ;  /* 0x000000690000780c */ /* 0x040fe20001704270 */
[----:B------:R0:W-:Y:S01]  /*123c0*/  @P4 STG.E.U16 desc[UR36][R4.64+0xd2], R9 ;  /* 0x0000d20904004986 */ /* 0x0001e2000c101524 */
[----:B------:R-:W-:-:S02]  /*123d0*/  ISETP.GT.AND P5, PT, R0, 0x70, P3 ;  /* 0x000000700000780c */ /* 0x000fc40001fa4270 */
[----:B------:R-:W-:-:S04]  /*123e0*/  F2FP.F16.F32.PACK_AB R8, RZ, R8 ;  /* 0x00000008ff08723e */ /* 0x000fc800000000ff */
[----:B-1----:R-:W-:Y:S02]  /*123f0*/  PRMT R12, R8, 0x7610, R12 ;  /* 0x00007610080c7816 */ /* 0x002fe4000000000c */
[----:B0-----:R-:W-:Y:S01]  /*12400*/  F2FP.F16.F32.PACK_AB R9, RZ, R3 ;  /* 0x00000003ff09723e */ /* 0x001fe200000000ff */
[-C--:B------:R-:W-:Y:S01]  /*12410*/  FMUL R3, R218, R2.reuse ;  /* 0x00000002da037220 */ /* 0x080fe20000400000 */
[----:B------:R-:W-:Y:S01]  /*12420*/  FMUL R8, R217, R2 ;  /* 0x00000002d9087220 */ /* 0x000fe20000400000 */
[----:B------:R0:W-:Y:S03]  /*12430*/  @P1 STG.E.U16 desc[UR36][R6.64+0xd0], R10 ;  /* 0x0000d00a06001986 */ /* 0x0001e6000c101524 */
[----:B------:R-:W-:Y:S01]  /*12440*/  F2FP.F16.F32.PACK_AB R3, RZ, R3 ;  /* 0x00000003ff03723e */ /* 0x000fe200000000ff */
[----:B------:R1:W-:Y:S01]  /*12450*/  @P0 STG.E.U16 desc[UR36][R6.64+0xd2], R11 ;  /* 0x0000d20b06000986 */ /* 0x0003e2000c101524 */
[----:B------:R-:W-:-:S02]  /*12460*/  ISETP.GT.AND P1, PT, R0, 0x70, P2 ;  /* 0x000000700000780c */ /* 0x000fc40001724270 */
[----:B------:R-:W-:Y:S01]  /*12470*/  F2FP.F16.F32.PACK_AB R8, RZ, R8 ;  /* 0x00000008ff08723e */ /* 0x000fe200000000ff */
[----:B------:R2:W-:Y:S01]  /*12480*/  @P5 STG.E.U16 desc[UR36][R4.64+0xe0], R12 ;  /* 0x0000e00c04005986 */ /* 0x0005e2000c101524 */
[----:B0-----:R-:W-:Y:S01]  /*12490*/  PRMT R10, R9, 0x7610, R10 ;  /* 0x00007610090a7816 */ /* 0x001fe2000000000a */
[-C--:B------:R-:W-:Y:S01]  /*124a0*/  FMUL R9, R216, R2.reuse ;  /* 0x00000002d8097220 */ /* 0x080fe20000400000 */
[----:B-1----:R-:W-:Y:S01]  /*124b0*/  PRMT R11, R3, 0x7610, R11 ;  /* 0x00007610030b7816 */ /* 0x002fe2000000000b */
[----:B------:R-:W-:-:S03]  /*124c0*/  FMUL R3, R215, R2 ;  /* 0x00000002d7037220 */ /* 0x000fc60000400000 */
[----:B------:R-:W-:Y:S02]  /*124d0*/  F2FP.F16.F32.PACK_AB R9, RZ, R9 ;  /* 0x00000009ff09723e */ /* 0x000fe400000000ff */
[----:B--2---:R-:W-:Y:S02]  /*124e0*/  PRMT R12, R8, 0x7610, R12 ;  /* 0x00007610080c7816 */ /* 0x004fe4000000000c */
[----:B------:R-:W-:Y:S01]  /*124f0*/  F2FP.F16.F32.PACK_AB R8, RZ, R3 ;  /* 0x00000003ff08723e */ /* 0x000fe200000000ff */
[----:B------:R-:W-:Y:S01]  /*12500*/  FMUL R3, R214, R2 ;  /* 0x00000002d6037220 */ /* 0x000fe20000400000 */
[C---:B------:R-:W-:Y:S02]  /*12510*/  ISETP.GT.AND P4, PT, R0.reuse, 0x71, P2 ;  /* 0x000000710000780c */ /* 0x040fe40001784270 */
[----:B------:R-:W-:Y:S01]  /*12520*/  ISETP.GT.AND P5, PT, R0, 0x78, P3 ;  /* 0x000000780000780c */ /* 0x000fe20001fa4270 */
[----:B------:R0:W-:Y:S01]  /*12530*/  @P6 STG.E.U16 desc[UR36][R4.64+0xe2], R10 ;  /* 0x0000e20a04006986 */ /* 0x0001e2000c101524 */
[----:B------:R-:W-:-:S02]  /*12540*/  PRMT R13, R9, 0x7610, R13 ;  /* 0x00007610090d7816 */ /* 0x000fc4000000000d */
[----:B------:R-:W-:Y:S01]  /*12550*/  F2FP.F16.F32.PACK_AB R9, RZ, R3 ;  /* 0x00000003ff09723e */ /* 0x000fe200000000ff */
[----:B------:R1:W-:Y:S01]  /*12560*/  @P1 STG.E.U16 desc[UR36][R6.64+0xe0], R11 ;  /* 0x0000e00b06001986 */ /* 0x0003e2000c101524 */
[----:B------:R-:W-:Y:S01]  /*12570*/  ISETP.GT.AND P0, PT, R0, 0x79, P3 ;  /* 0x000000790000780c */ /* 0x000fe20001f04270 */
[-C--:B------:R-:W-:Y:S01]  /*12580*/  FMUL R3, R212, R2.reuse ;  /* 0x00000002d4037220 */ /* 0x080fe20000400000 */
[----:B------:R-:W-:Y:S02]  /*12590*/  ISETP.GT.AND P1, PT, R0, 0x78, P2 ;  /* 0x000000780000780c */ /* 0x000fe40001724270 */
[----:B------:R-:W-:Y:S01]  /*125a0*/  PRMT R14, R8, 0x7610, R14 ;  /* 0x00007610080e7816 */ /* 0x000fe2000000000e */
[----:B------:R-:W-:Y:S01]  /*125b0*/  FMUL R8, R213, R2 ;  /* 0x00000002d5087220 */ /* 0x000fe20000400000 */
[----:B------:R-:W-:Y:S01]  /*125c0*/  F2FP.F16.F32.PACK_AB R3, RZ, R3 ;  /* 0x00000003ff03723e */ /* 0x000fe200000000ff */
[----:B------:R2:W-:Y:S01]  /*125d0*/  @P4 STG.E.U16 desc[UR36][R6.64+0xe2], R12 ;  /* 0x0000e20c06004986 */ /* 0x0005e2000c101524 */
[----:B------:R-:W-:-:S02]  /*125e0*/  ISETP.GT.AND P4, PT, R0, 0x79, P2 ;  /* 0x000000790000780c */ /* 0x000fc40001784270 */
[----:B0-----:R-:W-:Y:S01]  /*125f0*/  F2FP.F16.F32.PACK_AB R10, RZ, R8 ;  /* 0x00000008ff0a723e */ /* 0x001fe200000000ff */
[----:B------:R-:W-:Y:S01]  /*12600*/  @P5 STG.E.U16 desc[UR36][R4.64+0xf0], R13 ;  /* 0x0000f00d04005986 */ /* 0x000fe2000c101524 */
[----:B-1----:R-:W-:Y:S01]  /*12610*/  PRMT R11, R3, 0x7610, R11 ;  /* 0x00007610030b7816 */ /* 0x002fe2000000000b */
[-C--:B------:R-:W-:Y:S01]  /*12620*/  FMUL R3, R210, R2.reuse ;  /* 0x00000002d2037220 */ /* 0x080fe20000400000 */
[----:B------:R-:W-:Y:S01]  /*12630*/  FMUL R8, R211, R2 ;  /* 0x00000002d3087220 */ /* 0x000fe20000400000 */
[C---:B------:R-:W-:Y:S01]  /*12640*/  ISETP.GT.AND P5, PT, R0.reuse, 0x80, P3 ;  /* 0x000000800000780c */ /* 0x040fe20001fa4270 */
[----:B------:R-:W-:Y:S01]  /*12650*/  @P0 STG.E.U16 desc[UR36][R4.64+0xf2], R14 ;  /* 0x0000f20e04000986 */ /* 0x000fe2000c101524 */
[----:B------:R-:W-:-:S03]  /*12660*/  ISETP.GT.AND P6, PT, R0, 0x81, P3 ;  /* 0x000000810000780c */ /* 0x000fc60001fc4270 */
[----:B------:R0:W-:Y:S01]  /*12670*/  @P1 STG.E.U16 desc[UR36][R6.64+0xf0], R9 ;  /* 0x0000f00906001986 */ /* 0x0001e2000c101524 */
[----:B------:R-:W-:-:S04]  /*12680*/  F2FP.F16.F32.PACK_AB R8, RZ, R8 ;  /* 0x00000008ff08723e */ /* 0x000fc800000000ff */
[----:B--2---:R-:W-:Y:S01]  /*12690*/  PRMT R12, R8, 0x7610, R12 ;  /* 0x00007610080c7816 */ /* 0x004fe2000000000c */
[-C--:B------:R-:W-:Y:S01]  /*126a0*/  FMUL R8, R208, R2.reuse ;  /* 0x00000002d0087220 */ /* 0x080fe20000400000 */
[----:B0-----:R-:W-:Y:S01]  /*126b0*/  F2FP.F16.F32.PACK_AB R9, RZ, R3 ;  /* 0x00000003ff09723e */ /* 0x001fe200000000ff */
[----:B------:R-:W-:Y:S01]  /*126c0*/  FMUL R3, R209, R2 ;  /* 0x00000002d1037220 */ /* 0x000fe20000400000 */
[----:B------:R0:W-:Y:S01]  /*126d0*/  @P4 STG.E.U16 desc[UR36][R6.64+0xf2], R10 ;  /* 0x0000f20a06004986 */ /* 0x0001e2000c101524 */
[----:B------:R-:W-:-:S03]  /*126e0*/  ISETP.GT.AND P0, PT, R0, 0x80, P2 ;  /* 0x000000800000780c */ /* 0x000fc60001704270 */
[----:B------:R-:W-:Y:S01]  /*126f0*/  F2FP.F16.F32.PACK_AB R3, RZ, R3 ;  /* 0x00000003ff03723e */ /* 0x000fe200000000ff */
[----:B------:R1:W-:Y:S01]  /*12700*/  @P5 STG.E.U16 desc[UR36][R4.64+0x100], R11 ;  /* 0x0001000b04005986 */ /* 0x0003e2000c101524 */
[----:B------:R-:W-:Y:S02]  /*12710*/  ISETP.GT.AND P1, PT, R0, 0x81, P2 ;  /* 0x000000810000780c */ /* 0x000fe40001724270 */
[----:B------:R-:W-:Y:S01]  /*12720*/  F2FP.F16.F32.PACK_AB R8, RZ, R8 ;  /* 0x00000008ff08723e */ /* 0x000fe200000000ff */
[----:B------:R2:W-:Y:S01]  /*12730*/  @P6 STG.E.U16 desc[UR36][R4.64+0x102], R12 ;  /* 0x0001020c04006986 */ /* 0x0005e2000c101524 */
[----:B0-----:R-:W-:Y:S01]  /*12740*/  PRMT R10, R9, 0x7610, R10 ;  /* 0x00007610090a7816 */ /* 0x001fe2000000000a */
[-C--:B------:R-:W-:Y:S01]  /*12750*/  FMUL R9, R207, R2.reuse ;  /* 0x00000002cf097220 */ /* 0x080fe20000400000 */
[----:B-1----:R-:W-:Y:S01]  /*12760*/  PRMT R11, R3, 0x7610, R11 ;  /* 0x00007610030b7816 */ /* 0x002fe2000000000b */
[----:B------:R-:W-:Y:S01]  /*12770*/  FMUL R3, R206, R2 ;  /* 0x00000002ce037220 */ /* 0x000fe20000400000 */
[----:B------:R-:W-:-:S02]  /*12780*/  ISETP.GT.AND P4, PT, R0, 0x88, P3 ;  /* 0x000000880000780c */ /* 0x000fc40001f84270 */
[----:B--2---:R-:W-:Y:S02]  /*12790*/  PRMT R12, R8, 0x7610, R12 ;  /* 0x00007610080c7816 */ /* 0x004fe4000000000c */
[----:B------:R-:W-:Y:S01]  /*127a0*/  F2FP.F16.F32.PACK_AB R8, RZ, R3 ;  /* 0x00000003ff08723e */ /* 0x000fe200000000ff */
[-C--:B------:R-:W-:Y:S01]  /*127b0*/  FMUL R3, R205, R2.reuse ;  /* 0x00000002cd037220 */ /* 0x080fe20000400000 */
[----:B------:R-:W-:Y:S02]  /*127c0*/  F2FP.F16.F32.PACK_AB R9, RZ, R9 ;  /* 0x00000009ff09723e */ /* 0x000fe400000000ff */
[C---:B------:R-:W-:Y:S01]  /*127d0*/  ISETP.GT.AND P5, PT, R0.reuse, 0x89, P3 ;  /* 0x000000890000780c */ /* 0x040fe20001fa4270 */
[----:B------:R0:W-:Y:S01]  /*127e0*/  @P0 STG.E.U16 desc[UR36][R6.64+0x100], R10 ;  /* 0x0001000a06000986 */ /* 0x0001e2000c101524 */
[----:B------:R-:W-:Y:S02]  /*127f0*/  PRMT R13, R9, 0x7610, R13 ;  /* 0x00007610090d7816 */ /* 0x000fe4000000000d */
[----:B------:R-:W-:Y:S01]  /*12800*/  F2FP.F16.F32.PACK_AB R9, RZ, R3 ;  /* 0x00000003ff09723e */ /* 0x000fe200000000ff */
[----:B------:R1:W-:Y:S01]  /*12810*/  @P1 STG.E.U16 desc[UR36][R6.64+0x102], R11 ;  /* 0x0001020b06001986 */ /* 0x0003e2000c101524 */
[C---:B------:R-:W-:Y:S01]  /*12820*/  ISETP.GT.AND P0, PT, R0.reuse, 0x88, P2 ;  /* 0x000000880000780c */ /* 0x040fe20001704270 */
[----:B------:R-:W-:Y:S01]  /*12830*/  FMUL R3, R203, R2 ;  /* 0x00000002cb037220 */ /* 0x000fe20000400000 */
[----:B------:R-:W-:-:S02]  /*12840*/  ISETP.GT.AND P1, PT, R0, 0x89, P2 ;  /* 0x000000890000780c */ /* 0x000fc40001724270 */
[----:B------:R-:W-:Y:S01]  /*12850*/  PRMT R14, R8, 0x7610, R14 ;  /* 0x00007610080e7816 */ /* 0x000fe2000000000e */
[----:B------:R-:W-:Y:S01]  /*12860*/  FMUL R8, R204, R2 ;  /* 0x00000002cc087220 */ /* 0x000fe20000400000 */
[----:B------:R-:W-:Y:S01]  /*12870*/  F2FP.F16.F32.PACK_AB R3, RZ, R3 ;  /* 0x00000003ff03723e */ /* 0x000fe200000000ff */
[----:B------:R2:W-:Y:S01]  /*12880*/  @P4 STG.E.U16 desc[UR36][R4.64+0x110], R12 ;  /* 0x0001100c04004986 */ /* 0x0005e2000c101524 */
[----:B------:R-:W-:Y:S02]  /*12890*/  ISETP.GT.AND P4, PT, R0, 0x90, P3 ;  /* 0x000000900000780c */ /* 0x000fe40001f84270 */
        /* <DEDUP_REMOVED lines=9> */
[----:B------:R-:W-:Y:S02]  /*12930*/  F2FP.F16.F32.PACK_AB R8, RZ, R8 ;  /* 0x00000008ff08723e */ /* 0x000fe400000000ff */
[----:B------:R-:W-:Y:S01]  /*12940*/  ISETP.GT.AND P1, PT, R0, 0x91, P2 ;  /* 0x000000910000780c */ /* 0x000fe20001724270 */
[----:B------:R1:W-:Y:S01]  /*12950*/  @P4 STG.E.U16 desc[UR36][R4.64+0x120], R10 ;  /* 0x0001200a04004986 */ /* 0x0003e2000c101524 */
[----:B--2---:R-:W-:Y:S01]  /*12960*/  PRMT R12, R8, 0x7610, R12 ;  /* 0x00007610080c7816 */ /* 0x004fe2000000000c */
[-C--:B------:R-:W-:Y:S01]  /*12970*/  FMUL R8, R199, R2.reuse ;  /* 0x00000002c7087220 */ /* 0x080fe20000400000 */
[----:B0-----:R-:W-:Y:S01]  /*12980*/  F2FP.F16.F32.PACK_AB R9, RZ, R3 ;  /* 0x00000003ff09723e */ /* 0x001fe200000000ff */
[----:B------:R-:W-:Y:S01]  /*12990*/  FMUL R3, R200, R2 ;  /* 0x00000002c8037220 */ /* 0x000fe20000400000 */
[----:B------:R-:W-:Y:S01]  /*129a0*/  ISETP.GT.AND P4, PT, R0, 0x98, P3 ;  /* 0x000000980000780c */ /* 0x000fe20001f84270 */
[----:B------:R0:W-:Y:S03]  /*129b0*/  @P5 STG.E.U16 desc[UR36][R4.64+0x122], R11 ;  /* 0x0001220b04005986 */ /* 0x0001e6000c101524 */
[----:B------:R-:W-:-:S02]  /*129c0*/  F2FP.F16.F32.PACK_AB R3, RZ, R3 ;  /* 0x00000003ff03723e */ /* 0x000fc400000000ff */
[----:B-1----:R-:W-:Y:S01]  /*129d0*/  PRMT R10, R9, 0x7610, R10 ;  /* 0x00007610090a7816 */ /* 0x002fe2000000000a */
[----:B------:R-:W-:Y:S01]  /*129e0*/  FMUL R9, R198, R2 ;  /* 0x00000002c6097220 */ /* 0x000fe20000400000 */
[----:B------:R-:W-:Y:S01]  /*129f0*/  F2FP.F16.F32.PACK_AB R8, RZ, R8 ;  /* 0x00000008ff08723e */ /* 0x000fe200000000ff */
[----:B------:R1:W-:Y:S01]  /*12a00*/  @P0 STG.E.U16 desc[UR36][R6.64+0x120], R12 ;  /* 0x0001200c06000986 */ /* 0x0003e2000c101524 */
[----:B0-----:R-:W-:Y:S01]  /*12a10*/  PRMT R11, R3, 0x7610, R11 ;  /* 0x00007610030b7816 */ /* 0x001fe2000000000b */
[----:B------:R-:W-:Y:S01]  /*12a20*/  FMUL R3, R197, R2 ;  /* 0x00000002c5037220 */ /* 0x000fe20000400000 */
[C---:B------:R-:W-:Y:S01]  /*12a30*/  ISETP.GT.AND P5, PT, R0.reuse, 0x99, P3 ;  /* 0x000000990000780c */ /* 0x040fe20001fa4270 */
[----:B------:R0:W-:Y:S01]  /*12a40*/  @P1 STG.E.U16 desc[UR36][R6.64+0x122], R10 ;  /* 0x0001220a06001986 */ /* 0x0001e2000c101524 */
[----:B------:R-:W-:Y:S02]  /*12a50*/  ISETP.GT.AND P1, PT, R0, 0x98, P2 ;  /* 0x000000980000780c */ /* 0x000fe40001724270 */
[----:B------:R-:W-:-:S02]  /*12a60*/  F2FP.F16.F32.PACK_AB R9, RZ, R9 ;  /* 0x00000009ff09723e */ /* 0x000fc400000000ff */
[----:B-1----:R-:W-:Y:S02]  /*12a70*/  PRMT R12, R8, 0x7610, R12 ;  /* 0x00007610080c7816 */ /* 0x002fe4000000000c */
[----:B------:R-:W-:Y:S01]  /*12a80*/  F2FP.F16.F32.PACK_AB R8, RZ, R3 ;  /* 0x00000003ff08723e */ /* 0x000fe200000000ff */
[-C--:B------:R-:W-:Y:S01]  /*12a90*/  FMUL R3, R196, R2.reuse ;  /* 0x00000002c4037220 */ /* 0x080fe20000400000 */
[C---:B------:R-:W-:Y:S01]  /*12aa0*/  ISETP.GT.AND P0, PT, R0.reuse, 0x99, P2 ;  /* 0x000000990000780c */ /* 0x040fe20001704270 */
[----:B------:R1:W-:Y:S01]  /*12ab0*/  @P4 STG.E.U16 desc[UR36][R4.64+0x130], R11 ;  /* 0x0001300b04004986 */ /* 0x0003e2000c101524 */
[----:B------:R-:W-:Y:S02]  /*12ac0*/  ISETP.GT.AND P4, PT, R0, 0xa0, P3 ;  /* 0x000000a00000780c */ /* 0x000fe40001f84270 */
[----:B------:R-:W-:Y:S02]  /*12ad0*/  PRMT R13, R9, 0x7610, R13 ;  /* 0x00007610090d7816 */ /* 0x000fe4000000000d */
        /* <DEDUP_REMOVED lines=68> */
[----:B------:R-:W-:Y:S02]  /*12f20*/  ISETP.GT.AND P1, PT, R0, 0xb8, P2 ;  /* 0x000000b80000780c */ /* 0x000fe40001724270 */
[----:B------:R-:W-:Y:S02]  /*12f30*/  F2FP.F16.F32.PACK_AB R8, RZ, R8 ;  /* 0x00000008ff08723e */ /* 0x000fe400000000ff */
[----:B0-----:R-:W-:Y:S01]  /*12f40*/  PRMT R10, R9, 0x7610, R10 ;  /* 0x00007610090a7816 */ /* 0x001fe2000000000a */
[-C--:B------:R-:W-:Y:S01]  /*12f50*/  FMUL R9, R180, R2.reuse ;  /* 0x00000002b4097220 */ /* 0x080fe20000400000 */
[----:B-1----:R-:W-:Y:S01]  /*12f60*/  PRMT R11, R3, 0x7610, R11 ;  /* 0x00007610030b7816 */ /* 0x002fe2000000000b */
[----:B------:R-:W-:Y:S01]  /*12f70*/  FMUL R3, R179, R2 ;  /* 0x00000002b3037220 */ /* 0x000fe20000400000 */
[----:B------:R0:W-:Y:S02]  /*12f80*/  @P5 STG.E.U16 desc[UR36][R4.64+0x170], R12 ;  /* 0x0001700c04005986 */ /* 0x0001e4000c101524 */
[----:B------:R-:W-:-:S02]  /*12f90*/  F2FP.F16.F32.PACK_AB R9, RZ, R9 ;  /* 0x00000009ff09723e */ /* 0x000fc400000000ff */
[C---:B------:R-:W-:Y:S02]  /*12fa0*/  ISETP.GT.AND P4, PT, R0.reuse, 0xb9, P2 ;  /* 0x000000b90000780c */ /* 0x040fe40001784270 */
[----:B------:R-:W-:Y:S02]  /*12fb0*/  ISETP.GT.AND P5, PT, R0, 0xc0, P3 ;  /* 0x000000c00000780c */ /* 0x000fe40001fa4270 */
[----:B0-----:R-:W-:Y:S02]  /*12fc0*/  PRMT R12, R8, 0x7610, R12 ;  /* 0x00007610080c7816 */ /* 0x001fe4000000000c */
[----:B------:R-:W-:Y:S01]  /*12fd0*/  F2FP.F16.F32.PACK_AB R8, RZ, R3 ;  /* 0x00000003ff08723e */ /* 0x000fe200000000ff */
[----:B------:R-:W-:Y:S01]  /*12fe0*/  FMUL R3, R178, R2 ;  /* 0x00000002b2037220 */ /* 0x000fe20000400000 */
[----:B------:R-:W-:Y:S01]  /*12ff0*/  PRMT R13, R9, 0x7610, R13 ;  /* 0x00007610090d7816 */ /* 0x000fe2000000000d */
[----:B------:R0:W-:Y:S01]  /*13000*/  @P6 STG.E.U16 desc[UR36][R4.64+0x172], R10 ;  /* 0x0001720a04006986 */ /* 0x0001e2000c101524 */
[----:B------:R-:W-:-:S02]  /*13010*/  ISETP.GT.AND P0, PT, R0, 0xc1, P3 ;  /* 0x000000c10000780c */ /* 0x000fc40001f04270 */
[----:B------:R-:W-:Y:S01]  /*13020*/  F2FP.F16.F32.PACK_AB R9, RZ, R3 ;  /* 0x00000003ff09723e */ /* 0x000fe200000000ff */
[----:B------:R1:W-:Y:S01]  /*13030*/  @P1 STG.E.U16 desc[UR36][R6.64+0x170], R11 ;  /* 0x0001700b06001986 */ /* 0x0003e2000c101524 */
[-C--:B------:R-:W-:Y:S01]  /*13040*/  FMUL R3, R176, R2.reuse ;  /* 0x00000002b0037220 */ /* 0x080fe20000400000 */
[----:B------:R-:W-:Y:S02]  /*13050*/  ISETP.GT.AND P1, PT, R0, 0xc0, P2 ;  /* 0x000000c00000780c */ /* 0x000fe40001724270 */
        /* <DEDUP_REMOVED lines=40> */
[C---:B------:R-:W-:Y:S01]  /*132e0*/  ISETP.GT.AND P0, PT, R0.reuse, 0xd0, P2 ;  /* 0x000000d00000780c */ /* 0x040fe20001704270 */
        /* <DEDUP_REMOVED lines=11> */
[----:B------:R-:W-:Y:S01]  /*133a0*/  ISETP.GT.AND P5, PT, R0, 0xd9, P3 ;  /* 0x000000d90000780c */ /* 0x000fe20001fa4270 */
[----:B------:R-:W-:Y:S01]  /*133b0*/  FMUL R8, R166, R2 ;  /* 0x00000002a6087220 */ /* 0x000fe20000400000 */
[----:B------:R-:W-:Y:S01]  /*133c0*/  @P0 STG.E.U16 desc[UR36][R6.64+0x1a0], R14 ;  /* 0x0001a00e06000986 */ /* 0x000fe2000c101524 */
[----:B------:R-:W-:-:S03]  /*133d0*/  ISETP.GT.AND P0, PT, R0, 0xd8, P2 ;  /* 0x000000d80000780c */ /* 0x000fc60001704270 */
[----:B------:R0:W-:Y:S01]  /*133e0*/  @P1 STG.E.U16 desc[UR36][R6.64+0x1a2], R9 ;  /* 0x0001a20906001986 */ /* 0x0001e2000c101524 */
[----:B------:R-:W-:Y:S02]  /*133f0*/  F2FP.F16.F32.PACK_AB R8, RZ, R8 ;  /* 0x00000008ff08723e */ /* 0x000fe400000000ff */
[----:B------:R-:W-:Y:S02]  /*13400*/  ISETP.GT.AND P1, PT, R0, 0xd9, P2 ;  /* 0x000000d90000780c */ /* 0x000fe40001724270 */
        /* <DEDUP_REMOVED lines=16> */
[----:B------:R1:W-:Y:S01]  /*13510*/  @P1 STG.E.U16 desc[UR36][R6.64+0x1b2], R10 ;  /* 0x0001b20a06001986 */ /* 0x0003e2000c101524 */
[----:B------:R-:W-:Y:S02]  /*13520*/  ISETP.GT.AND P1, PT, R0, 0xe0, P2 ;  /* 0x000000e00000780c */ /* 0x000fe40001724270 */
[----:B0-----:R-:W-:Y:S02]  /*13530*/  PRMT R12, R8, 0x7610, R12 ;  /* 0x00007610080c7816 */ /* 0x001fe4000000000c */
[----:B------:R-:W-:Y:S01]  /*13540*/  F2FP.F16.F32.PACK_AB R8, RZ, R3 ;  /* 0x00000003ff08723e */ /* 0x000fe200000000ff */
[-C--:B------:R-:W-:Y:S01]  /*13550*/  FMUL R3, R160, R2.reuse ;  /* 0x00000002a0037220 */ /* 0x080fe20000400000 */
[----:B------:R-:W-:Y:S01]  /*13560*/  ISETP.GT.AND P0, PT, R0, 0xe1, P2 ;  /* 0x000000e10000780c */ /* 0x000fe20001704270 */
[----:B------:R0:W-:Y:S01]  /*13570*/  @P4 STG.E.U16 desc[UR36][R4.64+0x1c0], R11 ;  /* 0x0001c00b04004986 */ /* 0x0001e2000c101524 */
[----:B-1----:R-:W-:Y:S02]  /*13580*/  PRMT R10, R9, 0x7610, R10 ;  /* 0x00007610090a7816 */ /* 0x002fe4000000000a */
[----:B------:R-:W-:Y:S01]  /*13590*/  PRMT R13, R8, 0x7610, R13 ;  /* 0x00007610080d7816 */ /* 0x000fe2000000000d */
[----:B------:R-:W-:Y:S01]  /*135a0*/  @P5 STG.E.U16 desc[UR36][R4.64+0x1c2], R12 ;  /* 0x0001c20c04005986 */ /* 0x000fe2000c101524 */
[----:B------:R-:W-:Y:S01]  /*135b0*/  FMUL R8, R159, R2 ;  /* 0x000000029f087220 */ /* 0x000fe20000400000 */
[----:B------:R-:W-:-:S02]  /*135c0*/  ISETP.GT.AND P4, PT, R0, 0xe8, P3 ;  /* 0x000000e80000780c */ /* 0x000fc40001f84270 */
[----:B------:R-:W-:Y:S01]  /*135d0*/  F2FP.F16.F32.PACK_AB R9, RZ, R3 ;  /* 0x00000003ff09723e */ /* 0x000fe200000000ff */
[----:B------:R-:W-:Y:S01]  /*135e0*/  FMUL R3, R158, R2 ;  /* 0x000000029e037220 */ /* 0x000fe20000400000 */
[C---:B------:R-:W-:Y:S02]  /*135f0*/  ISETP.GT.AND P5, PT, R0.reuse, 0xe9, P3 ;  /* 0x000000e90000780c */ /* 0x040fe40001fa4270 */
[----:B------:R-:W-:Y:S02]  /*13600*/  ISETP.GT.AND P6, PT, R0, 0xe8, P2 ;  /* 0x000000e80000780c */ /* 0x000fe400017c4270 */
[----:B------:R-:W-:Y:S01]  /*13610*/  F2FP.F16.F32.PACK_AB R8, RZ, R8 ;  /* 0x00000008ff08723e */ /* 0x000fe200000000ff */
[----:B------:R1:W-:Y:S01]  /*13620*/  @P1 STG.E.U16 desc[UR36][R6.64+0x1c0], R10 ;  /* 0x0001c00a06001986 */ /* 0x0003e2000c101524 */
[----:B------:R-:W-:Y:S02]  /*13630*/  F2FP.F16.F32.PACK_AB R3, RZ, R3 ;  /* 0x00000003ff03723e */ /* 0x000fe400000000ff */
[----:B0-----:R-:W-:-:S02]  /*13640*/  PRMT R11, R8, 0x7610, R11 ;  /* 0x00007610080b7816 */ /* 0x001fc4000000000b */
[----:B------:R-:W-:Y:S01]  /*13650*/  PRMT R18, R3, 0x7610, R18 ;  /* 0x0000761003127816 */ /* 0x000fe20000000012 */
[----:B------:R0:W-:Y:S01]  /*13660*/  @P0 STG.E.U16 desc[UR36][R6.64+0x1c2], R13 ;  /* 0x0001c20d06000986 */ /* 0x0001e2000c101524 */
[----:B-1----:R-:W-:Y:S01]  /*13670*/  PRMT R10, R9, 0x7610, R10 ;  /* 0x00007610090a7816 */ /* 0x002fe2000000000a */
[----:B------:R-:W-:-:S04]  /*13680*/  FMUL R3, R157, R2 ;  /* 0x000000029d037220 */ /* 0x000fc80000400000 */
[----:B------:R-:W-:Y:S01]  /*13690*/  @P4 STG.E.U16 desc[UR36][R4.64+0x1d0], R10 ;  /* 0x0001d00a04004986 */ /* 0x000fe2000c101524 */
[----:B------:R-:W-:-:S03]  /*136a0*/  ISETP.GT.AND P4, PT, R0, 0xe9, P2 ;  /* 0x000000e90000780c */ /* 0x000fc60001784270 */
[----:B------:R1:W-:Y:S01]  /*136b0*/  @P5 STG.E.U16 desc[UR36][R4.64+0x1d2], R11 ;  /* 0x0001d20b04005986 */ /* 0x0003e2000c101524 */
[----:B------:R-:W-:-:S03]  /*136c0*/  ISETP.GT.AND P5, PT, R0, 0xf0, P3 ;  /* 0x000000f00000780c */ /* 0x000fc60001fa4270 */
[----:B------:R-:W-:Y:S01]  /*136d0*/  @P6 STG.E.U16 desc[UR36][R6.64+0x1d0], R18 ;  /* 0x0001d01206006986 */ /* 0x000fe2000c101524 */
[----:B------:R-:W-:Y:S01]  /*136e0*/  ISETP.GT.AND P6, PT, R0, 0xf1, P3 ;  /* 0x000000f10000780c */ /* 0x000fe20001fc4270 */
[-C--:B------:R-:W-:Y:S01]  /*136f0*/  FMUL R8, R156, R2.reuse ;  /* 0x000000029c087220 */ /* 0x080fe20000400000 */
[----:B------:R-:W-:Y:S01]  /*13700*/  FMUL R9, R155, R2 ;  /* 0x000000029b097220 */ /* 0x000fe20000400000 */
[----:B0-----:R-:W-:-:S03]  /*13710*/  F2FP.F16.F32.PACK_AB R13, RZ, R3 ;  /* 0x00000003ff0d723e */ /* 0x001fc600000000ff */
[----:B------:R-:W-:Y:S02]  /*13720*/  F2FP.F16.F32.PACK_AB R14, RZ, R8 ;  /* 0x00000008ff0e723e */ /* 0x000fe400000000ff */
[----:B------:R-:W-:Y:S01]  /*13730*/  F2FP.F16.F32.PACK_AB R15, RZ, R9 ;  /* 0x00000009ff0f723e */ /* 0x000fe200000000ff */
[----:B------:R-:W-:Y:S01]  /*13740*/  @P4 STG.E.U16 desc[UR36][R6.64+0x1d2], R13 ;  /* 0x0001d20d06004986 */ /* 0x000fe2000c101524 */
[----:B------:R-:W-:-:S03]  /*13750*/  ISETP.GT.AND P4, PT, R0, 0xf1, P2 ;  /* 0x000000f10000780c */ /* 0x000fc60001784270 */
[----:B------:R-:W-:Y:S04]  /*13760*/  @P5 STG.E.U16 desc[UR36][R4.64+0x1e0], R14 ;  /* 0x0001e00e04005986 */ /* 0x000fe8000c101524 */
[----:B------:R-:W-:Y:S01]  /*13770*/  @P6 STG.E.U16 desc[UR36][R4.64+0x1e2], R15 ;  /* 0x0001e20f04006986 */ /* 0x000fe2000c101524 */
[----:B------:R-:W-:Y:S01]  /*13780*/  ISETP.GT.AND P6, PT, R0, 0xf0, P2 ;  /* 0x000000f00000780c */ /* 0x000fe200017c4270 */
[-C--:B-1----:R-:W-:Y:S01]  /*13790*/  FMUL R11, R154, R2.reuse ;  /* 0x000000029a0b7220 */ /* 0x082fe20000400000 */
[----:B------:R-:W-:-:S04]  /*137a0*/  FMUL R12, R23, R2 ;  /* 0x00000002170c7220 */ /* 0x000fc80000400000 */
[----:B------:R-:W-:Y:S02]  /*137b0*/  F2FP.F16.F32.PACK_AB R11, RZ, R11 ;  /* 0x0000000bff0b723e */ /* 0x000fe400000000ff */
[----:B------:R-:W-:Y:S02]  /*137c0*/  F2FP.F16.F32.PACK_AB R12, RZ, R12 ;  /* 0x0000000cff0c723e */ /* 0x000fe400000000ff */
[C---:B------:R-:W-:Y:S02]  /*137d0*/  ISETP.GT.AND P5, PT, R0.reuse, 0xf8, P3 ;  /* 0x000000f80000780c */ /* 0x040fe40001fa4270 */
[----:B------:R-:W-:Y:S01]  /*137e0*/  ISETP.GT.AND P3, PT, R0, 0xf9, P3 ;  /* 0x000000f90000780c */ /* 0x000fe20001f64270 */
[----:B------:R-:W-:Y:S01]  /*137f0*/  @P6 STG.E.U16 desc[UR36][R6.64+0x1e0], R11 ;  /* 0x0001e00b06006986 */ /* 0x000fe2000c101524 */
[----:B------:R-:W-:-:S03]  /*13800*/  FMUL R10, R22, R2 ;  /* 0x00000002160a7220 */ /* 0x000fc60000400000 */
[----:B------:R0:W-:Y:S01]  /*13810*/  @P4 STG.E.U16 desc[UR36][R6.64+0x1e2], R12 ;  /* 0x0001e20c06004986 */ /* 0x0001e2000c101524 */
[----:B------:R-:W-:Y:S01]  /*13820*/  ISETP.GT.AND P4, PT, R0, 0xf8, P2 ;  /* 0x000000f80000780c */ /* 0x000fe20001784270 */
[-C--:B------:R-:W-:Y:S01]  /*13830*/  FMUL R9, R21, R2.reuse ;  /* 0x0000000215097220 */ /* 0x080fe20000400000 */
[-C--:B------:R-:W-:Y:S01]  /*13840*/  FMUL R8, R19, R2.reuse ;  /* 0x0000000213087220 */ /* 0x080fe20000400000 */
[----:B------:R-:W-:Y:S01]  /*13850*/  FMUL R3, R20, R2 ;  /* 0x0000000214037220 */ /* 0x000fe20000400000 */
[----:B------:R-:W-:Y:S02]  /*13860*/  F2FP.F16.F32.PACK_AB R10, RZ, R10 ;  /* 0x0000000aff0a723e */ /* 0x000fe400000000ff */
[----:B------:R-:W-:Y:S02]  /*13870*/  ISETP.GT.AND P2, PT, R0, 0xf9, P2 ;  /* 0x000000f90000780c */ /* 0x000fe40001744270 */
[----:B------:R-:W-:Y:S02]  /*13880*/  F2FP.F16.F32.PACK_AB R9, RZ, R9 ;  /* 0x00000009ff09723e */ /* 0x000fe400000000ff */
[----:B------:R-:W-:-:S02]  /*13890*/  F2FP.F16.F32.PACK_AB R8, RZ, R8 ;  /* 0x00000008ff08723e */ /* 0x000fc400000000ff */
[----:B------:R-:W-:Y:S01]  /*138a0*/  F2FP.F16.F32.PACK_AB R3, RZ, R3 ;  /* 0x00000003ff03723e */ /* 0x000fe200000000ff */
[----:B------:R-:W-:Y:S01]  /*138b0*/  @P5 STG.E.U16 desc[UR36][R4.64+0x1f0], R10 ;  /* 0x0001f00a04005986 */ /* 0x000fe2000c101524 */
[----:B0-----:R-:W-:Y:S01]  /*138c0*/  PRMT R12, R8, 0x7610, R12 ;  /* 0x00007610080c7816 */ /* 0x001fe2000000000c */
[----:B------:R-:W-:Y:S01]  /*138d0*/  @P4 IMAD.MOV.U32 R8, RZ, RZ, R6 ;  /* 0x000000ffff084224 */ /* 0x000fe200078e0006 */
[----:B------:R-:W-:Y:S01]  /*138e0*/  PRMT R11, R3, 0x7610, R11 ;  /* 0x00007610030b7816 */ /* 0x000fe2000000000b */
[----:B------:R0:W-:Y:S01]  /*138f0*/  @P3 STG.E.U16 desc[UR36][R4.64+0x1f2], R9 ;  /* 0x0001f20904003986 */ /* 0x0001e2000c101524 */
[----:B------:R-:W-:Y:S01]  /*13900*/  USHF.L.U32 UR12, UR8, 0x8, URZ ;  /* 0x00000008080c7899 */ /* 0x000fe2000800063f */
[----:B------:R-:W-:Y:S01]  /*13910*/  ISETP.GT.AND P1, PT, R153, 0x80, PT ;  /* 0x000000809900780c */ /* 0x000fe20003f24270 */
[----:B------:R-:W-:Y:S01]  /*13920*/  USHF.L.U64.HI UR11, UR8, 0x8, UR9 ;  /* 0x00000008080b7899 */ /* 0x000fe20008010209 */
[----:B0-----:R-:W-:-:S03]  /*13930*/  @P4 MOV R9, R7 ;  /* 0x0000000700094202 */ /* 0x001fc60000000f00 */
[----:B------:R-:W-:Y:S02]  /*13940*/  IMAD.U32 R3, RZ, RZ, UR12 ;  /* 0x0000000cff037e24 */ /* 0x000fe4000f8e00ff */
[----:B------:R0:W-:Y:S01]  /*13950*/  @P4 STG.E.U16 desc[UR36][R8.64+0x1f0], R11 ;  /* 0x0001f00b08004986 */ /* 0x0001e2000c101524 */
[C---:B------:R-:W-:Y:S02]  /*13960*/  ISETP.GT.AND P3, PT, R0.reuse, RZ, P1 ;  /* 0x000000ff0000720c */ /* 0x040fe40000f64270 */
[----:B------:R-:W-:Y:S01]  /*13970*/  ISETP.GT.AND P4, PT, R0, 0x1, P1 ;  /* 0x000000010000780c */ /* 0x000fe20000f84270 */
[-C--:B------:R-:W-:Y:S01]  /*13980*/  FMUL R24, R24, R2.reuse ;  /* 0x0000000218187220 */ /* 0x080fe20000400000 */
[----:B------:R-:W-:Y:S01]  /*13990*/  FMUL R25, R25, R2 ;  /* 0x0000000219197220 */ /* 0x000fe20000400000 */
[----:B0-----:R-:W-:Y:S02]  /*139a0*/  @P2 IMAD.MOV.U32 R8, RZ, RZ, R6 ;  /* 0x000000ffff082224 */ /* 0x001fe400078e0006 */
[----:B------:R-:W-:-:S02]  /*139b0*/  @P2 IMAD.MOV.U32 R9, RZ, RZ, R7 ;  /* 0x000000ffff092224 */ /* 0x000fc400078e0007 */
[----:B------:R-:W-:-:S03]  /*139c0*/  IMAD.U32 R7, RZ, RZ, UR11 ;  /* 0x0000000bff077e24 */ /* 0x000fc6000f8e00ff */
[----:B------:R0:W-:Y:S01]  /*139d0*/  @P2 STG.E.U16 desc[UR36][R8.64+0x1f2], R12 ;  /* 0x0001f20c08002986 */ /* 0x0001e2000c101524 */
[C---:B------:R-:W-:Y:S02]  /*139e0*/  IADD3 R6, P2, P6, R4.reuse, UR5, R3 ;  /* 0x0000000504067c10 */ /* 0x040fe4000fe5e003 */
[----:B------:R-:W-:Y:S02]  /*139f0*/  IADD3 R4, P5, R4, UR12, RZ ;  /* 0x0000000c04047c10 */ /* 0x000fe4000ffbe0ff */
[----:B------:R-:W-:Y:S02]  /*13a00*/  IADD3.X R7, R5, UR4, R7, P2, P6 ;  /* 0x0000000405077c10 */ /* 0x000fe400097ec407 */
[----:B------:R-:W-:Y:S02]  /*13a10*/  ISETP.GT.AND P0, PT, R153, 0x88, PT ;  /* 0x000000889900780c */ /* 0x000fe40003f04270 */
[----:B------:R-:W-:Y:S02]  /*13a20*/  F2FP.F16.F32.PACK_AB R24, RZ, R24 ;  /* 0x00000018ff18723e */ /* 0x000fe400000000ff */
[----:B------:R-:W-:-:S02]  /*13a30*/  IADD3.X R5, R5, UR11, RZ, P5, !PT ;  /* 0x0000000b05057c10 */ /* 0x000fc4000affe4ff */
[----:B------:R-:W-:Y:S02]  /*13a40*/  F2FP.F16.F32.PACK_AB R25, RZ, R25 ;  /* 0x00000019ff19723e */ /* 0x000fe400000000ff */
[C---:B------:R-:W-:Y:S01]  /*13a50*/  ISETP.GT.AND P2, PT, R0.reuse, RZ, P0 ;  /* 0x000000ff0000720c */ /* 0x040fe20000744270 */
[----:B------:R-:W-:Y:S01]  /*13a60*/  @P3 STG.E.U16 desc[UR36][R4.64], R24 ;  /* 0x0000001804003986 */ /* 0x000fe2000c101524 */
[----:B------:R-:W-:Y:S01]  /*13a70*/  ISETP.GT.AND P3, PT, R0, 0x1, P0 ;  /* 0x000000010000780c */ /* 0x000fe20000764270 */
[-C--:B------:R-:W-:Y:S02]  /*13a80*/  FMUL R26, R26, R2.reuse ;  /* 0x000000021a1a7220 */ /* 0x080fe40000400000 */
[----:B------:R-:W-:Y:S01]  /*13a90*/  @P4 STG.E.U16 desc[UR36][R4.64+0x2], R25 ;  /* 0x0000021904004986 */ /* 0x000fe2000c101524 */
[----:B------:R-:W-:Y:S01]  /*13aa0*/  ISETP.GT.AND P4, PT, R0, 0x8, P1 ;  /* 0x000000080000780c */ /* 0x000fe20000f84270 */
[-C--:B------:R-:W-:Y:S01]  /*13ab0*/  FMUL R27, R27, R2.reuse ;  /* 0x000000021b1b7220 */ /* 0x080fe20000400000 */
[----:B0-----:R-:W-:Y:S01]  /*13ac0*/  IADD3 R8, P5, R4, UR5, RZ ;  /* 0x0000000504087c10 */ /* 0x001fe2000ffbe0ff */
[----:B------:R-:W-:Y:S01]  /*13ad0*/  FMUL R28, R28, R2 ;  /* 0x000000021c1c7220 */ /* 0x000fe20000400000 */
[----:B------:R-:W-:-:S02]  /*13ae0*/  F2FP.F16.F32.PACK_AB R26, RZ, R26 ;  /* 0x0000001aff1a723e */ /* 0x000fc400000000ff */
[----:B------:R-:W-:Y:S02]  /*13af0*/  IADD3.X R9, R5, UR4, RZ, P5, !PT ;  /* 0x0000000405097c10 */ /* 0x000fe4000affe4ff */
[----:B------:R-:W-:Y:S02]  /*13b00*/  F2FP.F16.F32.PACK_AB R27, RZ, R27 ;  /* 0x0000001bff1b723e */ /* 0x000fe400000000ff */
[----:B------:R-:W-:Y:S01]  /*13b10*/  F2FP.F16.F32.PACK_AB R28, RZ, R28 ;  /* 0x0000001cff1c723e */ /* 0x000fe200000000ff */
[----:B------:R-:W-:Y:S01]  /*13b20*/  @P2 STG.E.U16 desc[UR36][R8.64], R26 ;  /* 0x0000001a08002986 */ /* 0x000fe2000c101524 */
[C---:B------:R-:W-:Y:S02]  /*13b30*/  ISETP.GT.AND P5, PT, R0.reuse, 0x9, P1 ;  /* 0x000000090000780c */ /* 0x040fe40000fa4270 */
[C---:B------:R-:W-:Y:S01]  /*13b40*/  ISETP.GT.AND P2, PT, R0.reuse, 0x8, P0 ;  /* 0x000000080000780c */ /* 0x040fe20000744270 */
[----:B------:R-:W-:Y:S01]  /*13b50*/  @P3 STG.E.U16 desc[UR36][R8.64+0x2], R27 ;  /* 0x0000021b08003986 */ /* 0x000fe2000c101524 */
[-C--:B------:R-:W-:Y:S01]  /*13b60*/  FMUL R29, R29, R2.reuse ;  /* 0x000000021d1d7220 */ /* 0x080fe20000400000 */
[----:B------:R-:W-:Y:S01]  /*13b70*/  ISETP.GT.AND P3, PT, R0, 0x9, P0 ;  /* 0x000000090000780c */ /* 0x000fe20000764270 */
[-C--:B------:R-:W-:Y:S01]  /*13b80*/  FMUL R30, R30, R2.reuse ;  /* 0x000000021e1e7220 */ /* 0x080fe20000400000 */
[----:B------:R-:W-:Y:S01]  /*13b90*/  @P4 STG.E.U16 desc[UR36][R4.64+0x10], R28 ;  /* 0x0000101c04004986 */ /* 0x000fe2000c101524 */
[----:B------:R-:W-:Y:S01]  /*13ba0*/  ISETP.GT.AND P4, PT, R0, 0x10, P1 ;  /* 0x000000100000780c */ /* 0x000fe20000f84270 */
[-C--:B------:R-:W-:Y:S01]  /*13bb0*/  FMUL R31, R31, R2.reuse ;  /* 0x000000021f1f7220 */ /* 0x080fe20000400000 */
[----:B------:R-:W-:Y:S01]  /*13bc0*/  IADD3 R10, P6, R4, UR5, RZ ;  /* 0x00000005040a7c10 */ /* 0x000fe2000ffde0ff */
[----:B------:R-:W-:Y:S01]  /*13bd0*/  FMUL R32, R32, R2 ;  /* 0x0000000220207220 */ /* 0x000fe20000400000 */
[----:B------:R-:W-:-:S02]  /*13be0*/  F2FP.F16.F32.PACK_AB R29, RZ, R29 ;  /* 0x0000001dff1d723e */ /* 0x000fc400000000ff */
[----:B------:R-:W-:Y:S02]  /*13bf0*/  F2FP.F16.F32.PACK_AB R30, RZ, R30 ;  /* 0x0000001eff1e723e */ /* 0x000fe400000000ff */
[----:B------:R-:W-:Y:S02]  /*13c00*/  IADD3.X R11, R5, UR4, RZ, P6, !PT ;  /* 0x00000004050b7c10 */ /* 0x000fe4000b7fe4ff */
[----:B------:R-:W-:Y:S01]  /*13c10*/  F2FP.F16.F32.PACK_AB R31, RZ, R31 ;  /* 0x0000001fff1f723e */ /* 0x000fe200000000ff */
[----:B------:R-:W-:Y:S01]  /*13c20*/  @P5 STG.E.U16 desc[UR36][R4.64+0x12], R29 ;  /* 0x0000121d04005986 */ /* 0x000fe2000c101524 */
[----:B------:R-:W-:Y:S02]  /*13c30*/  F2FP.F16.F32.PACK_AB R32, RZ, R32 ;  /* 0x00000020ff20723e */ /* 0x000fe400000000ff */
[C---:B------:R-:W-:Y:S01]  /*13c40*/  ISETP.GT.AND P5, PT, R0.reuse, 0x11, P1 ;  /* 0x000000110000780c */ /* 0x040fe20000fa4270 */
[----:B------:R-:W-:Y:S01]  /*13c50*/  @P2 STG.E.U16 desc[UR36][R10.64+0x10], R30 ;  /* 0x0000101e0a002986 */ /* 0x000fe2000c101524 */
[----:B------:R-:W-:Y:S01]  /*13c60*/  ISETP.GT.AND P2, PT, R0, 0x10, P0 ;  /* 0x000000100000780c */ /* 0x000fe20000744270 */
[----:B------:R-:W-:-:S02]  /*13c70*/  FMUL R33, R33, R2 ;  /* 0x0000000221217220 */ /* 0x000fc40000400000 */
[----:B------:R-:W-:Y:S01]  /*13c80*/  @P3 STG.E.U16 desc[UR36][R6.64+0x12], R31 ;  /* 0x0000121f06003986 */ /* 0x000fe2000c101524 */
[----:B------:R-:W-:Y:S01]  /*13c90*/  ISETP.GT.AND P3, PT, R0, 0x11, P0 ;  /* 0x000000110000780c */ /* 0x000fe20000764270 */
[-C--:B------:R-:W-:Y:S02]  /*13ca0*/  FMUL R34, R34, R2.reuse ;  /* 0x0000000222227220 */ /* 0x080fe40000400000 */
[----:B------:R-:W-:Y:S01]  /*13cb0*/  @P4 STG.E.U16 desc[UR36][R4.64+0x20], R32 ;  /* 0x0000202004004986 */ /* 0x000fe2000c101524 */
[----:B------:R-:W-:Y:S01]  /*13cc0*/  ISETP.GT.AND P4, PT, R0, 0x18, P1 ;  /* 0x000000180000780c */ /* 0x000fe20000f84270 */
[-C--:B------:R-:W-:Y:S01]  /*13cd0*/  FMUL R35, R35, R2.reuse ;  /* 0x0000000223237220 */ /* 0x080fe20000400000 */
[----:B------:R-:W-:Y:S01]  /*13ce0*/  FMUL R36, R36, R2 ;  /* 0x0000000224247220 */ /* 0x000fe20000400000 */
[----:B------:R-:W-:Y:S02]  /*13cf0*/  F2FP.F16.F32.PACK_AB R33, RZ, R33 ;  /* 0x00000021ff21723e */ /* 0x000fe400000000ff */
[----:B------:R-:W-:-:S02]  /*13d00*/  F2FP.F16.F32.PACK_AB R34, RZ, R34 ;  /* 0x00000022ff22723e */ /* 0x000fc400000000ff */
[----:B------:R-:W-:Y:S01]  /*13d10*/  F2FP.F16.F32.PACK_AB R35, RZ, R35 ;  /* 0x00000023ff23723e */ /* 0x000fe200000000ff */
[----:B------:R-:W-:Y:S01]  /*13d20*/  @P5 STG.E.U16 desc[UR36][R4.64+0x22], R33 ;  /* 0x0000222104005986 */ /* 0x000fe2000c101524 */
[----:B------:R-:W-:Y:S02]  /*13d30*/  F2FP.F16.F32.PACK_AB R36, RZ, R36 ;  /* 0x00000024ff24723e */ /* 0x000fe400000000ff */
[C---:B------:R-:W-:Y:S01]  /*13d40*/  ISETP.GT.AND P5, PT, R0.reuse, 0x19, P1 ;  /* 0x000000190000780c */ /* 0x040fe20000fa4270 */
[----:B------:R-:W-:Y:S01]  /*13d50*/  @P2 STG.E.U16 desc[UR36][R6.64+0x20], R34 ;  /* 0x0000202206002986 */ /* 0x000fe2000c101524 */
[C---:B------:R-:W-:Y:S01]  /*13d60*/  ISETP.GT.AND P2, PT, R0.reuse, 0x18, P0 ;  /* 0x000000180000780c */ /* 0x040fe20000744270 */
[-C--:B------:R-:W-:Y:S02]  /*13d70*/  FMUL R37, R37, R2.reuse ;  /* 0x0000000225257220 */ /* 0x080fe40000400000 */
[----:B------:R-:W-:Y:S01]  /*13d80*/  @P3 STG.E.U16 desc[UR36][R6.64+0x22], R35 ;  /* 0x0000222306003986 */ /* 0x000fe2000c101524 */
[----:B------:R-:W-:Y:S01]  /*13d90*/  ISETP.GT.AND P3, PT, R0, 0x19, P0 ;  /* 0x000000190000780c */ /* 0x000fe20000764270 */
[----:B------:R-:W-:-:S02]  /*13da0*/  FMUL R38, R38, R2 ;  /* 0x0000000226267220 */ /* 0x000fc40000400000 */
[----:B------:R-:W-:Y:S01]  /*13db0*/  @P4 STG.E.U16 desc[UR36][R4.64+0x30], R36 ;  /* 0x0000302404004986 */ /* 0x000fe2000c101524 */
[----:B------:R-:W-:Y:S01]  /*13dc0*/  ISETP.GT.AND P4, PT, R0, 0x20, P1 ;  /* 0x000000200000780c */ /* 0x000fe20000f84270 */
[-C--:B------:R-:W-:Y:S01]  /*13dd0*/  FMUL R39, R39, R2.reuse ;  /* 0x0000000227277220 */ /* 0x080fe20000400000 */
[----:B------:R-:W-:Y:S01]  /*13de0*/  FMUL R40, R40, R2 ;  /* 0x0000000228287220 */ /* 0x000fe20000400000 */
[----:B------:R-:W-:Y:S02]  /*13df0*/  F2FP.F16.F32.PACK_AB R37, RZ, R37 ;  /* 0x00000025ff25723e */ /* 0x000fe400000000ff */
[----:B------:R-:W-:Y:S02]  /*13e00*/  F2FP.F16.F32.PACK_AB R38, RZ, R38 ;  /* 0x00000026ff26723e */ /* 0x000fe400000000ff */
[----:B------:R-:W-:Y:S01]  /*13e10*/  F2FP.F16.F32.PACK_AB R39, RZ, R39 ;  /* 0x00000027ff27723e */ /* 0x000fe200000000ff */
[----:B------:R-:W-:Y:S01]  /*13e20*/  @P5 STG.E.U16 desc[UR36][R4.64+0x32], R37 ;  /* 0x0000322504005986 */ /* 0x000fe2000c101524 */
[----:B------:R-:W-:-:S02]  /*13e30*/  F2FP.F16.F32.PACK_AB R40, RZ, R40 ;  /* 0x00000028ff28723e */ /* 0x000fc400000000ff */
[C---:B------:R-:W-:Y:S01]  /*13e40*/  ISETP.GT.AND P5, PT, R0.reuse, 0x21, P1 ;  /* 0x000000210000780c */ /* 0x040fe20000fa4270 */
[----:B------:R-:W-:Y:S01]  /*13e50*/  @P2 STG.E.U16 desc[UR36][R6.64+0x30], R38 ;  /* 0x0000302606002986 */ /* 0x000fe2000c101524 */
[C---:B------:R-:W-:Y:S01]  /*13e60*/  ISETP.GT.AND P2, PT, R0.reuse, 0x20, P0 ;  /* 0x000000200000780c */ /* 0x040fe20000744270 */
[-C--:B------:R-:W-:Y:S02]  /*13e70*/  FMUL R41, R41, R2.reuse ;  /* 0x0000000229297220 */ /* 0x080fe40000400000 */
[----:B------:R-:W-:Y:S01]  /*13e80*/  @P3 STG.E.U16 desc[UR36][R6.64+0x32], R39 ;  /* 0x0000322706003986 */ /* 0x000fe2000c101524 */
[----:B------:R-:W-:Y:S01]  /*13e90*/  ISETP.GT.AND P3, PT, R0, 0x21, P0 ;  /* 0x000000210000780c */ /* 0x000fe20000764270 */
[-C--:B------:R-:W-:Y:S02]  /*13ea0*/  FMUL R42, R42, R2.reuse ;  /* 0x000000022a2a7220 */ /* 0x080fe40000400000 */
[----:B------:R-:W-:Y:S01]  /*13eb0*/  @P4 STG.E.U16 desc[UR36][R4.64+0x40], R40 ;  /* 0x0000402804004986 */ /* 0x000fe2000c101524 */
[----:B------:R-:W-:Y:S01]  /*13ec0*/  ISETP.GT.AND P4, PT, R0, 0x28, P1 ;  /* 0x000000280000780c */ /* 0x000fe20000f84270 */
[-C--:B------:R-:W-:Y:S01]  /*13ed0*/  FMUL R43, R43, R2.reuse ;  /* 0x000000022b2b7220 */ /* 0x080fe20000400000 */
[----:B------:R-:W-:Y:S01]  /*13ee0*/  FMUL R44, R44, R2 ;  /* 0x000000022c2c7220 */ /* 0x000fe20000400000 */
[----:B------:R-:W-:-:S02]  /*13ef0*/  F2FP.F16.F32.PACK_AB R41, RZ, R41 ;  /* 0x00000029ff29723e */ /* 0x000fc400000000ff */
[----:B------:R-:W-:Y:S02]  /*13f00*/  F2FP.F16.F32.PACK_AB R42, RZ, R42 ;  /* 0x0000002aff2a723e */ /* 0x000fe400000000ff */
        /* <DEDUP_REMOVED lines=357> */
[----:B------:R-:W-:Y:S01]  /*15560*/  ISETP.GT.AND P2, PT, R0, 0xd8, P0 ;  /* 0x000000d80000780c */ /* 0x000fe20000744270 */
[-C--:B------:R-:W-:Y:S02]  /*15570*/  FMUL R133, R133, R2.reuse ;  /* 0x0000000285857220 */ /* 0x080fe40000400000 */
[----:B------:R-:W-:Y:S01]  /*15580*/  @P3 STG.E.U16 desc[UR36][R6.64+0x1a2], R131 ;  /* 0x0001a28306003986 */ /* 0x000fe2000c101524 */
[----:B------:R-:W-:-:S03]  /*15590*/  FMUL R134, R134, R2 ;  /* 0x0000000286867220 */ /* 0x000fc60000400000 */
[----:B------:R-:W-:Y:S01]  /*155a0*/  @P4 STG.E.U16 desc[UR36][R4.64+0x1b0], R132 ;  /* 0x0001b08404004986 */ /* 0x000fe2000c101524 */
[C---:B------:R-:W-:Y:S01]  /*155b0*/  ISETP.GT.AND P4, PT, R0.reuse, 0xd9, P0 ;  /* 0x000000d90000780c */ /* 0x040fe20000784270 */
[----:B------:R-:W-:Y:S01]  /*155c0*/  FMUL R135, R135, R2 ;  /* 0x0000000287877220 */ /* 0x000fe20000400000 */
[----:B------:R-:W-:Y:S02]  /*155d0*/  F2FP.F16.F32.PACK_AB R133, RZ, R133 ;  /* 0x00000085ff85723e */ /* 0x000fe400000000ff */
[----:B------:R-:W-:Y:S02]  /*155e0*/  F2FP.F16.F32.PACK_AB R134, RZ, R134 ;  /* 0x00000086ff86723e */ /* 0x000fe400000000ff */
[----:B------:R-:W-:Y:S01]  /*155f0*/  F2FP.F16.F32.PACK_AB R135, RZ, R135 ;  /* 0x00000087ff87723e */ /* 0x000fe200000000ff */
[----:B------:R-:W-:Y:S01]  /*15600*/  @P5 STG.E.U16 desc[UR36][R4.64+0x1b2], R133 ;  /* 0x0001b28504005986 */ /* 0x000fe2000c101524 */
[----:B------:R-:W-:-:S03]  /*15610*/  ISETP.GT.AND P5, PT, R0, 0xe0, P1 ;  /* 0x000000e00000780c */ /* 0x000fc60000fa4270 */
[----:B------:R-:W-:Y:S01]  /*15620*/  @P2 STG.E.U16 desc[UR36][R6.64+0x1b0], R134 ;  /* 0x0001b08606002986 */ /* 0x000fe2000c101524 */
[----:B------:R-:W-:Y:S01]  /*15630*/  ISETP.GT.AND P2, PT, R0, 0xe1, P1 ;  /* 0x000000e10000780c */ /* 0x000fe20000f44270 */
[-C--:B------:R-:W-:Y:S01]  /*15640*/  FMUL R136, R136, R2.reuse ;  /* 0x0000000288887220 */ /* 0x080fe20000400000 */
[C---:B------:R-:W-:Y:S01]  /*15650*/  ISETP.GT.AND P3, PT, R0.reuse, 0xe0, P0 ;  /* 0x000000e00000780c */ /* 0x040fe20000764270 */
[----:B------:R-:W-:Y:S01]  /*15660*/  @P4 STG.E.U16 desc[UR36][R6.64+0x1b2], R135 ;  /* 0x0001b28706004986 */ /* 0x000fe2000c101524 */
[-C--:B------:R-:W-:Y:S01]  /*15670*/  FMUL R137, R137, R2.reuse ;  /* 0x0000000289897220 */ /* 0x080fe20000400000 */
[----:B------:R-:W-:Y:S01]  /*15680*/  ISETP.GT.AND P4, PT, R0, 0xe1, P0 ;  /* 0x000000e10000780c */ /* 0x000fe20000784270 */
[-C--:B------:R-:W-:Y:S01]  /*15690*/  FMUL R138, R138, R2.reuse ;  /* 0x000000028a8a7220 */ /* 0x080fe20000400000 */
[----:B------:R-:W-:Y:S01]  /*156a0*/  FMUL R139, R139, R2 ;  /* 0x000000028b8b7220 */ /* 0x000fe20000400000 */
[----:B------:R-:W-:Y:S02]  /*156b0*/  F2FP.F16.F32.PACK_AB R136, RZ, R136 ;  /* 0x00000088ff88723e */ /* 0x000fe400000000ff */
[----:B------:R-:W-:-:S02]  /*156c0*/  F2FP.F16.F32.PACK_AB R137, RZ, R137 ;  /* 0x00000089ff89723e */ /* 0x000fc400000000ff */
[----:B------:R-:W-:Y:S02]  /*156d0*/  F2FP.F16.F32.PACK_AB R138, RZ, R138 ;  /* 0x0000008aff8a723e */ /* 0x000fe400000000ff */
[----:B------:R-:W-:Y:S01]  /*156e0*/  F2FP.F16.F32.PACK_AB R139, RZ, R139 ;  /* 0x0000008bff8b723e */ /* 0x000fe200000000ff */
[----:B------:R-:W-:Y:S01]  /*156f0*/  @P5 STG.E.U16 desc[UR36][R4.64+0x1c0], R136 ;  /* 0x0001c08804005986 */ /* 0x000fe2000c101524 */
[----:B------:R-:W-:-:S03]  /*15700*/  ISETP.GT.AND P5, PT, R0, 0xe9, P1 ;  /* 0x000000e90000780c */ /* 0x000fc60000fa4270 */
[----:B------:R-:W-:Y:S01]  /*15710*/  @P2 STG.E.U16 desc[UR36][R4.64+0x1c2], R137 ;  /* 0x0001c28904002986 */ /* 0x000fe2000c101524 */
[C---:B------:R-:W-:Y:S02]  /*15720*/  ISETP.GT.AND P2, PT, R0.reuse, 0xe8, P1 ;  /* 0x000000e80000780c */ /* 0x040fe40000f44270 */
[C---:B------:R-:W-:Y:S01]  /*15730*/  ISETP.GT.AND P6, PT, R0.reuse, 0xe8, P0 ;  /* 0x000000e80000780c */ /* 0x040fe200007c4270 */
[----:B------:R-:W-:Y:S01]  /*15740*/  @P3 STG.E.U16 desc[UR36][R6.64+0x1c0], R138 ;  /* 0x0001c08a06003986 */ /* 0x000fe2000c101524 */
[----:B------:R-:W-:Y:S01]  /*15750*/  ISETP.GT.AND P3, PT, R0, 0xe9, P0 ;  /* 0x000000e90000780c */ /* 0x000fe20000764270 */
[-C--:B------:R-:W-:Y:S01]  /*15760*/  FMUL R140, R140, R2.reuse ;  /* 0x000000028c8c7220 */ /* 0x080fe20000400000 */
[-C--:B------:R-:W-:Y:S01]  /*15770*/  FMUL R141, R141, R2.reuse ;  /* 0x000000028d8d7220 */ /* 0x080fe20000400000 */
[----:B------:R-:W-:Y:S01]  /*15780*/  @P4 STG.E.U16 desc[UR36][R6.64+0x1c2], R139 ;  /* 0x0001c28b06004986 */ /* 0x000fe2000c101524 */
[----:B------:R-:W-:Y:S01]  /*15790*/  ISETP.GT.AND P4, PT, R0, 0xf0, P1 ;  /* 0x000000f00000780c */ /* 0x000fe20000f84270 */
[-C--:B------:R-:W-:Y:S01]  /*157a0*/  FMUL R142, R142, R2.reuse ;  /* 0x000000028e8e7220 */ /* 0x080fe20000400000 */
[-C--:B------:R-:W-:Y:S01]  /*157b0*/  FMUL R143, R143, R2.reuse ;  /* 0x000000028f8f7220 */ /* 0x080fe20000400000 */
[----:B------:R-:W-:Y:S01]  /*157c0*/  FMUL R144, R144, R2 ;  /* 0x0000000290907220 */ /* 0x000fe20000400000 */
[----:B------:R-:W-:-:S02]  /*157d0*/  F2FP.F16.F32.PACK_AB R140, RZ, R140 ;  /* 0x0000008cff8c723e */ /* 0x000fc400000000ff */
[----:B------:R-:W-:Y:S02]  /*157e0*/  F2FP.F16.F32.PACK_AB R141, RZ, R141 ;  /* 0x0000008dff8d723e */ /* 0x000fe400000000ff */
[----:B------:R-:W-:Y:S02]  /*157f0*/  F2FP.F16.F32.PACK_AB R142, RZ, R142 ;  /* 0x0000008eff8e723e */ /* 0x000fe400000000ff */
[----:B------:R-:W-:Y:S02]  /*15800*/  F2FP.F16.F32.PACK_AB R143, RZ, R143 ;  /* 0x0000008fff8f723e */ /* 0x000fe400000000ff */
[----:B------:R-:W-:Y:S01]  /*15810*/  F2FP.F16.F32.PACK_AB R144, RZ, R144 ;  /* 0x00000090ff90723e */ /* 0x000fe200000000ff */
[----:B------:R-:W-:Y:S01]  /*15820*/  @P2 STG.E.U16 desc[UR36][R4.64+0x1d0], R140 ;  /* 0x0001d08c04002986 */ /* 0x000fe2000c101524 */
[----:B------:R-:W-:-:S03]  /*15830*/  ISETP.GT.AND P2, PT, R0, 0xf1, P1 ;  /* 0x000000f10000780c */ /* 0x000fc60000f44270 */
[----:B------:R-:W-:Y:S01]  /*15840*/  @P5 STG.E.U16 desc[UR36][R4.64+0x1d2], R141 ;  /* 0x0001d28d04005986 */ /* 0x000fe2000c101524 */
[----:B------:R-:W-:-:S03]  /*15850*/  ISETP.GT.AND P5, PT, R0, 0xf0, P0 ;  /* 0x000000f00000780c */ /* 0x000fc600007a4270 */
[----:B------:R-:W-:Y:S01]  /*15860*/  @P6 STG.E.U16 desc[UR36][R6.64+0x1d0], R142 ;  /* 0x0001d08e06006986 */ /* 0x000fe2000c101524 */
[----:B------:R-:W-:-:S03]  /*15870*/  FMUL R145, R145, R2 ;  /* 0x0000000291917220 */ /* 0x000fc60000400000 */
[----:B------:R-:W-:Y:S01]  /*15880*/  @P3 STG.E.U16 desc[UR36][R6.64+0x1d2], R143 ;  /* 0x0001d28f06003986 */ /* 0x000fe2000c101524 */
[----:B------:R-:W-:-:S03]  /*15890*/  ISETP.GT.AND P3, PT, R0, 0xf8, P1 ;  /* 0x000000f80000780c */ /* 0x000fc60000f64270 */
[----:B------:R-:W-:Y:S01]  /*158a0*/  @P4 STG.E.U16 desc[UR36][R4.64+0x1e0], R144 ;  /* 0x0001e09004004986 */ /* 0x000fe2000c101524 */
[----:B------:R-:W-:Y:S01]  /*158b0*/  ISETP.GT.AND P4, PT, R0, 0xf1, P0 ;  /* 0x000000f10000780c */ /* 0x000fe20000784270 */
[-C--:B------:R-:W-:Y:S01]  /*158c0*/  FMUL R146, R146, R2.reuse ;  /* 0x0000000292927220 */ /* 0x080fe20000400000 */
[C---:B------:R-:W-:Y:S01]  /*158d0*/  ISETP.GT.AND P1, PT, R0.reuse, 0xf9, P1 ;  /* 0x000000f90000780c */ /* 0x040fe20000f24270 */
[-C--:B------:R-:W-:Y:S01]  /*158e0*/  FMUL R147, R147, R2.reuse ;  /* 0x0000000293937220 */ /* 0x080fe20000400000 */
[----:B------:R-:W-:Y:S01]  /*158f0*/  ISETP.GT.AND P6, PT, R0, 0xf8, P0 ;  /* 0x000000f80000780c */ /* 0x000fe200007c4270 */
[-C--:B------:R-:W-:Y:S01]  /*15900*/  FMUL R148, R148, R2.reuse ;  /* 0x0000000294947220 */ /* 0x080fe20000400000 */
[----:B------:R-:W-:Y:S01]  /*15910*/  FMUL R149, R149, R2 ;  /* 0x0000000295957220 */ /* 0x000fe20000400000 */
[----:B------:R-:W-:Y:S02]  /*15920*/  F2FP.F16.F32.PACK_AB R145, RZ, R145 ;  /* 0x00000091ff91723e */ /* 0x000fe400000000ff */
[----:B------:R-:W-:-:S02]  /*15930*/  F2FP.F16.F32.PACK_AB R146, RZ, R146 ;  /* 0x00000092ff92723e */ /* 0x000fc400000000ff */
[----:B------:R-:W-:Y:S02]  /*15940*/  ISETP.GT.AND P0, PT, R0, 0xf9, P0 ;  /* 0x000000f90000780c */ /* 0x000fe40000704270 */
[----:B------:R-:W-:Y:S01]  /*15950*/  F2FP.F16.F32.PACK_AB R147, RZ, R147 ;  /* 0x00000093ff93723e */ /* 0x000fe200000000ff */
[----:B------:R-:W-:Y:S01]  /*15960*/  FMUL R150, R150, R2 ;  /* 0x0000000296967220 */ /* 0x000fe20000400000 */
[----:B------:R-:W-:Y:S02]  /*15970*/  F2FP.F16.F32.PACK_AB R148, RZ, R148 ;  /* 0x00000094ff94723e */ /* 0x000fe400000000ff */
[----:B------:R-:W-:Y:S01]  /*15980*/  F2FP.F16.F32.PACK_AB R149, RZ, R149 ;  /* 0x00000095ff95723e */ /* 0x000fe200000000ff */
[----:B------:R-:W-:Y:S01]  /*15990*/  FMUL R151, R151, R2 ;  /* 0x0000000297977220 */ /* 0x000fe20000400000 */
[----:B------:R-:W-:Y:S01]  /*159a0*/  @P2 STG.E.U16 desc[UR36][R4.64+0x1e2], R145 ;  /* 0x0001e29104002986 */ /* 0x000fe2000c101524 */
[----:B------:R-:W-:-:S03]  /*159b0*/  F2FP.F16.F32.PACK_AB R150, RZ, R150 ;  /* 0x00000096ff96723e */ /* 0x000fc600000000ff */
[----:B------:R-:W-:Y:S01]  /*159c0*/  @P5 STG.E.U16 desc[UR36][R6.64+0x1e0], R146 ;  /* 0x0001e09206005986 */ /* 0x000fe2000c101524 */
[----:B------:R-:W-:-:S03]  /*159d0*/  F2FP.F16.F32.PACK_AB R151, RZ, R151 ;  /* 0x00000097ff97723e */ /* 0x000fc600000000ff */
[----:B------:R-:W-:Y:S04]  /*159e0*/  @P4 STG.E.U16 desc[UR36][R6.64+0x1e2], R147 ;  /* 0x0001e29306004986 */ /* 0x000fe8000c101524 */
[----:B------:R-:W-:Y:S04]  /*159f0*/  @P3 STG.E.U16 desc[UR36][R4.64+0x1f0], R148 ;  /* 0x0001f09404003986 */ /* 0x000fe8000c101524 */
[----:B------:R0:W-:Y:S02]  /*15a00*/  @P1 STG.E.U16 desc[UR36][R4.64+0x1f2], R149 ;  /* 0x0001f29504001986 */ /* 0x0001e4000c101524 */
[----:B0-----:R-:W-:Y:S01]  /*15a10*/  @P6 IMAD.MOV.U32 R4, RZ, RZ, R6 ;  /* 0x000000ffff046224 */ /* 0x001fe200078e0006 */
[----:B------:R-:W-:-:S05]  /*15a20*/  @P6 MOV R5, R7 ;  /* 0x0000000700056202 */ /* 0x000fca0000000f00 */
[----:B------:R0:W-:Y:S04]  /*15a30*/  @P6 STG.E.U16 desc[UR36][R4.64+0x1f0], R150 ;  /* 0x0001f09604006986 */ /* 0x0001e8000c101524 */
[----:B------:R0:W-:Y:S02]  /*15a40*/  @P0 STG.E.U16 desc[UR36][R6.64+0x1f2], R151 ;  /* 0x0001f29706000986 */ /* 0x0001e4000c101524 */
.L_x_542:
[----:B------:R-:W-:Y:S05]  /*15a50*/  BSYNC B0 ;  /* 0x0000000000007941 */ /* 0x000fea0003800000 */
.L_x_34:
[----:B0-----:R-:W2:Y:S04]  /*15a60*/  LDL.LU R5, [R1+0x200] ;  /* 0x0002000001057983 */ /* 0x001ea80000300800 */
[----:B------:R-:W2:Y:S01]  /*15a70*/  LDL.LU R4, [R1+0x204] ;  /* 0x0002040001047983 */ /* 0x000ea20000300800 */
[----:B------:R-:W-:Y:S01]  /*15a80*/  ULDC UR4, c[0x0][0xc] ;  /* 0x0000030000047ab9 */ /* 0x000fe20000000800 */
[----:B------:R-:W-:Y:S01]  /*15a90*/  ULDC UR5, c[0x0][0x10] ;  /* 0x0000040000057ab9 */ /* 0x000fe20000000800 */
[----:B-----5:R-:W2:Y:S01]  /*15aa0*/  LDC R3, c[0x0][0x14] ;  /* 0x00000500ff037b82 */ /* 0x020ea20000000800 */
[----:B------:R-:W-:Y:S01]  /*15ab0*/  UIMAD.WIDE.U32 UR4, UR4, UR5, URZ ;  /* 0x00000005040472a5 */ /* 0x000fe2000f8e003f */
[----:B----4-:R-:W-:Y:S01]  /*15ac0*/  PRMT R0, RZ, 0x7610, R0 ;  /* 0x00007610ff007816 */ /* 0x010fe20000000000 */
[----:B------:R-:W-:Y:S01]  /*15ad0*/  UMOV UR42, 0xffffffff ;  /* 0xffffffff002a7882 */ /* 0x000fe20000000000 */
[----:B------:R-:W-:-:S03]  /*15ae0*/  UMOV UR43, 0xffffffff ;  /* 0xffffffff002b7882 */ /* 0x000fc60000000000 */
[----:B--2---:R-:W-:-:S04]  /*15af0*/  IMAD.WIDE.U32 R4, R3, UR4, R4 ;  /* 0x0000000403047c25 */ /* 0x004fc8000f8e0004 */
[----:B------:R-:W-:Y:S01]  /*15b00*/  IMAD R3, R3, UR5, RZ ;  /* 0x0000000503037c24 */ /* 0x000fe2000f8e02ff */
[----:B------:R-:W-:Y:S01]  /*15b10*/  ULDC.64 UR4, c[0x0][0x650] ;  /* 0x0001940000047ab9 */ /* 0x000fe20000000a00 */
[----:B------:R-:W-:Y:S01]  /*15b20*/  IMAD.MOV.U32 R7, RZ, RZ, R4 ;  /* 0x000000ffff077224 */ /* 0x000fe200078e0004 */
[----:B------:R-:W-:Y:S01]  /*15b30*/  ISETP.GE.U32.AND P0, PT, R4, UR4, PT ;  /* 0x0000000404007c0c */ /* 0x000fe2000bf06070 */
[----:B------:R-:W-:-:S05]  /*15b40*/  IMAD.IADD R6, R5, 0x1, R3 ;  /* 0x0000000105067824 */ /* 0x000fca00078e0203 */
[----:B------:R0:W-:Y:S01]  /*15b50*/  STL [R1+0x200], R6 ;  /* 0x0002000601007387 */ /* 0x0001e20000100800 */
[----:B------:R-:W-:-:S03]  /*15b60*/  ISETP.GE.U32.AND.EX P0, PT, R6, UR5, PT, P0 ;  /* 0x0000000506007c0c */ /* 0x000fc6000bf06100 */
[----:B------:R0:W-:Y:S10]  /*15b70*/  STL [R1+0x204], R7 ;  /* 0x0002040701007387 */ /* 0x0001f40000100800 */
[----:B0-----:R-:W-:Y:S05]  /*15b80*/  @P0 BRA `(.L_x_543) ;  /* 0x0000000400880947 */ /* 0x001fea0003800000 */
[----:B------:R-:W0:Y:S01]  /*15b90*/  S2UR UR6, SR_CTAID.X ;  /* 0x00000000000679c3 */ /* 0x000e220000002500 */
[----:B------:R-:W-:Y:S01]  /*15ba0*/  ULDC.64 UR12, c[0x0][0x628] ;  /* 0x00018a00000c7ab9 */ /* 0x000fe20000000a00 */
[----:B------:R-:W-:Y:S01]  /*15bb0*/  ULDC UR4, c[0x0][0x150] ;  /* 0x0000540000047ab9 */ /* 0x000fe20000000800 */
[----:B------:R-:W-:Y:S01]  /*15bc0*/  ISETP.NE.U32.AND P0, PT, RZ, UR12, PT ;  /* 0x0000000cff007c0c */ /* 0x000fe2000bf05070 */
[----:B------:R-:W-:Y:S01]  /*15bd0*/  ULDC UR15, c[0x0][0x630] ;  /* 0x00018c00000f7ab9 */ /* 0x000fe20000000800 */
[C---:B------:R-:W-:Y:S01]  /*15be0*/  R2UR UR16, R7.reuse ;  /* 0x00000000071072ca */ /* 0x040fe200000e0000 */
[----:B------:R-:W-:Y:S01]  /*15bf0*/  ULDC UR19, c[0x0][0x154] ;  /* 0x0000550000137ab9 */ /* 0x000fe20000000800 */
[----:B------:R-:W-:Y:S01]  /*15c00*/  ISETP.NE.AND.EX P0, PT, RZ, UR13, PT, P0 ;  /* 0x0000000dff007c0c */ /* 0x000fe2000bf05300 */
[----:B------:R-:W2:Y:S01]  /*15c10*/  S2UR UR18, SR_CTAID.Y ;  /* 0x00000000001279c3 */ /* 0x000ea20000002600 */
[----:B------:R-:W-:Y:S02]  /*15c20*/  R2UR UR17, R6 ;  /* 0x00000000061172ca */ /* 0x000fe400000e0000 */
[----:B------:R-:W-:-:S02]  /*15c30*/  R2UR UR10, R7 ;  /* 0x00000000070a72ca */ /* 0x000fc400000e0000 */
[----:B------:R-:W-:Y:S02]  /*15c40*/  R2UR UR11, R6 ;  /* 0x00000000060b72ca */ /* 0x000fe400000e0000 */
[----:B0-----:R-:W-:-:S05]  /*15c50*/  I2FP.F32.U32 R0, UR6 ;  /* 0x0000000600007c45 */ /* 0x001fca0008201000 */
[----:B------:R-:W-:-:S04]  /*15c60*/  FMUL R0, R0, UR4 ;  /* 0x0000000400007c20 */ /* 0x000fc80008400000 */
[----:B------:R0:W4:Y:S01]  /*15c70*/  F2I.U32.TRUNC.NTZ R3, R0 ;  /* 0x0000000000037305 */ /* 0x000122000020f000 */
[----:B--2---:R-:W-:Y:S05]  /*15c80*/  @!P0 BRA `(.L_x_544) ;  /* 0x0000000000308947 */ /* 0x004fea0003800000 */
        /* <DEDUP_REMOVED lines=12> */
.L_x_544:
[----:B------:R-:W-:Y:S01]  /*15d50*/  USHF.R.U64 UR43, UR10, UR15, UR11 ;  /* 0x0000000f0a2b7299 */ /* 0x000fe2000800120b */
[----:B0-----:R-:W-:Y:S01]  /*15d60*/  I2FP.F32.U32 R0, UR18 ;  /* 0x0000001200007c45 */ /* 0x001fe20008201000 */
[----:B------:R-:W-:Y:S02]  /*15d70*/  USHF.R.U32.HI UR4, URZ, UR15, UR11 ;  /* 0x0000000f3f047299 */ /* 0x000fe4000801160b */
[----:B------:R-:W-:Y:S02]  /*15d80*/  UIADD3 UR10, UP0, URZ, -UR43, URZ ;  /* 0x8000002b3f0a7290 */ /* 0x000fe4000ff1e03f */
[----:B------:R-:W-:Y:S01]  /*15d90*/  FMUL R0, R0, UR19 ;  /* 0x0000001300007c20 */ /* 0x000fe20008400000 */
[----:B------:R-:W-:Y:S01]  /*15da0*/  ULDC.64 UR12, c[0x0][0x620] ;  /* 0x00018800000c7ab9 */ /* 0x000fe20000000a00 */
[----:B------:R-:W-:Y:S01]  /*15db0*/  UIADD3.X UR4, URZ, ~UR4, URZ, UP0, !UPT ;  /* 0x800000043f047290 */ /* 0x000fe200087fe43f */
[----:B------:R-:W-:Y:S01]  /*15dc0*/  UMOV UR8, UR16 ;  /* 0x0000001000087c82 */ /* 0x000fe20008000000 */
[----:B------:R-:W-:-:S02]  /*15dd0*/  UMOV UR9, UR17 ;  /* 0x0000001100097c82 */ /* 0x000fc40008000000 */
[----:B------:R-:W-:Y:S01]  /*15de0*/  UIMAD UR4, UR4, UR12, URZ ;  /* 0x0000000c040472a4 */ /* 0x000fe2000f8e023f */
[----:B------:R-:W0:Y:S01]  /*15df0*/  F2I.U32.TRUNC.NTZ R0, R0 ;  /* 0x0000000000007305 */ /* 0x000e22000020f000 */
[----:B------:R-:W-:Y:S01]  /*15e00*/  UIMAD.WIDE.U32 UR8, UR10, UR12, UR8 ;  /* 0x0000000c0a0872a5 */ /* 0x000fe2000f8e0008 */
[----:B----4-:R-:W-:Y:S01]  /*15e10*/  R2UR UR12, R3 ;  /* 0x00000000030c72ca */ /* 0x010fe200000e0000 */
[----:B------:R-:W-:Y:S01]  /*15e20*/  UIMAD UR10, UR10, UR13, UR4 ;  /* 0x0000000d0a0a72a4 */ /* 0x000fe2000f8e0204 */
[----:B------:R-:W-:Y:S01]  /*15e30*/  ULDC UR11, c[0x0][0x618] ;  /* 0x00018600000b7ab9 */ /* 0x000fe20000000800 */
[----:B------:R-:W-:Y:S02]  /*15e40*/  ULDC UR21, c[0x0][0x658] ;  /* 0x0001960000157ab9 */ /* 0x000fe40000000800 */
[----:B------:R-:W-:Y:S01]  /*15e50*/  UIADD3 UR9, UR9, UR10, URZ ;  /* 0x0000000a09097290 */ /* 0x000fe2000fffe03f */
[----:B------:R-:W-:Y:S01]  /*15e60*/  UMOV UR15, 0xffffffff ;  /* 0xffffffff000f7882 */ /* 0x000fe20000000000 */
[----:B------:R-:W-:Y:S01]  /*15e70*/  ULDC.64 UR4, c[0x0][0x640] ;  /* 0x0001900000047ab9 */ /* 0x000fe20000000a00 */
[----:B------:R-:W-:Y:S01]  /*15e80*/  USHF.L.U32 UR15, UR15, UR21, URZ ;  /* 0x000000150f0f7299 */ /* 0x000fe2000800063f */
[----:B------:R-:W-:Y:S01]  /*15e90*/  ISETP.NE.U32.AND P0, PT, RZ, UR4, PT ;  /* 0x00000004ff007c0c */ /* 0x000fe2000bf05070 */
[----:B------:R-:W-:-:S02]  /*15ea0*/  USHF.R.U64 UR16, UR8, UR11, UR9 ;  /* 0x0000000b08107299 */ /* 0x000fc40008001209 */
[----:B------:R-:W-:Y:S01]  /*15eb0*/  USHF.R.U32.HI UR8, URZ, UR11, UR9 ;  /* 0x0000000b3f087299 */ /* 0x000fe20008011609 */
[----:B0-----:R-:W-:Y:S01]  /*15ec0*/  R2UR UR14, R0 ;  /* 0x00000000000e72ca */ /* 0x001fe200000e0000 */
[----:B------:R-:W-:Y:S01]  /*15ed0*/  ULDC UR17, c[0x0][0x608] ;  /* 0x0001820000117ab9 */ /* 0x000fe20000000800 */
[----:B------:R-:W-:Y:S01]  /*15ee0*/  ULOP3.LUT UR41, URZ, UR15, URZ, 0x33, !UPT ;  /* 0x0000000f3f297292 */ /* 0x000fe2000f8e333f */
[----:B------:R-:W-:Y:S01]  /*15ef0*/  ISETP.NE.AND.EX P0, PT, RZ, UR5, PT, P0 ;  /* 0x00000005ff007c0c */ /* 0x000fe2000bf05300 */
[----:B------:R-:W-:Y:S02]  /*15f00*/  USHF.R.U64 UR15, UR16, UR17, UR8 ;  /* 0x00000011100f7299 */ /* 0x000fe40008001208 */
[----:B------:R-:W-:Y:S02]  /*15f10*/  USHF.R.U32.HI UR8, URZ, UR17, UR8 ;  /* 0x000000113f087299 */ /* 0x000fe40008011608 */
[----:B------:R-:W-:Y:S02]  /*15f20*/  UIADD3 UR12, -UR12, URZ, URZ ;  /* 0x0000003f0c0c7290 */ /* 0x000fe4000fffe13f */
[----:B------:R-:W-:Y:S01]  /*15f30*/  USHF.R.U64 UR17, UR15, UR21, UR8 ;  /* 0x000000150f117299 */ /* 0x000fe20008001208 */
[----:B------:R-:W-:Y:S01]  /*15f40*/  UMOV UR19, 0x1 ;  /* 0x0000000100137882 */ /* 0x000fe20000000000 */
[----:B------:R-:W-:Y:S01]  /*15f50*/  ULDC UR13, c[0x0][0x144] ;  /* 0x00005100000d7ab9 */ /* 0x000fe20000000800 */
[----:B------:R-:W-:Y:S01]  /*15f60*/  ULDC UR7, c[0x0][0x600] ;  /* 0x0001800000077ab9 */ /* 0x000fe20000000800 */
[----:B------:R-:W-:-:S02]  /*15f70*/  USHF.L.U32 UR24, UR19, UR21, URZ ;  /* 0x0000001513187299 */ /* 0x000fc4000800063f */
[----:B------:R-:W-:Y:S02]  /*15f80*/  USHF.R.U32.HI UR8, URZ, UR21, UR8 ;  /* 0x000000153f087299 */ /* 0x000fe40008011608 */
[----:B------:R-:W-:Y:S02]  /*15f90*/  UIMAD UR21, UR13, UR12, UR6 ;  /* 0x0000000c0d1572a4 */ /* 0x000fe4000f8e0206 */
[----:B------:R-:W-:Y:S02]  /*15fa0*/  UIADD3 UR20, UR7, -0x1, URZ ;  /* 0xffffffff07147890 */ /* 0x000fe4000fffe03f */
[----:B------:R-:W-:Y:S01]  /*15fb0*/  UIADD3 UR19, -UR14, URZ, URZ ;  /* 0x0000003f0e137290 */ /* 0x000fe2000fffe13f */
[----:B------:R-:W-:Y:S01]  /*15fc0*/  ULDC UR25, c[0x0][0x148] ;  /* 0x0000520000197ab9 */ /* 0x000fe20000000800 */
[----:B------:R-:W-:Y:S01]  /*15fd0*/  ULDC UR22, c[0x0][0x648] ;  /* 0x0001920000167ab9 */ /* 0x000fe20000000800 */
[----:B------:R-:W-:Y:S01]  /*15fe0*/  ULDC UR23, c[0x0][0x638] ;  /* 0x00018e0000177ab9 */ /* 0x000fe20000000800 */
        /* <DEDUP_REMOVED lines=14> */
.L_x_545:
[----:B------:R-:W-:Y:S01]  /*160d0*/  UISETP.NE.AND UP0, UPT, UR45, URZ, UPT ;  /* 0x0000003f2d00728c */ /* 0x000fe2000bf05270 */
[----:B------:R-:W-:Y:S01]  /*160e0*/  IMAD.MOV.U32 R0, RZ, RZ, 0x1 ;  /* 0x00000001ff007424 */ /* 0x000fe200078e00ff */
[----:B------:R-:W-:Y:S02]  /*160f0*/  USHF.R.U64 UR4, UR6, UR22, UR8 ;  /* 0x0000001606047299 */ /* 0x000fe40008001208 */
[----:B------:R-:W-:Y:S02]  /*16100*/  ULOP3.LUT UR41, UR15, UR41, URZ, 0xc0, !UPT ;  /* 0x000000290f297292 */ /* 0x000fe4000f8ec03f */
[----:B------:R-:W-:Y:S02]  /*16110*/  UIADD3 UR5, -UR4, URZ, URZ ;  /* 0x0000003f04057290 */ /* 0x000fe4000fffe13f */
[----:B------:R-:W-:Y:S02]  /*16120*/  UIMAD UR41, UR24, UR4, UR41 ;  /* 0x00000004182972a4 */ /* 0x000fe4000f8e0229 */
[----:B------:R-:W-:-:S02]  /*16130*/  ULOP3.LUT UR16, UR16, UR20, URZ, 0xc0, !UPT ;  /* 0x0000001410107292 */ /* 0x000fc4000f8ec03f */
[----:B------:R-:W-:Y:S02]  /*16140*/  @UP0 UIMAD UR21, UR25, UR19, UR18 ;  /* 0x00000013191502a4 */ /* 0x000fe4000f8e0212 */
[----:B------:R-:W-:-:S03]  /*16150*/  UIMAD UR4, UR5, UR23, UR17 ;  /* 0x00000017050472a4 */ /* 0x000fc6000f8e0211 */
[----:B------:R-:W-:Y:S01]  /*16160*/  ULDC UR5, c[0x0][0x610] ;  /* 0x0001840000057ab9 */ /* 0x000fe20000000800 */
[----:B------:R-:W-:Y:S02]  /*16170*/  UIMAD UR4, UR4, UR7, UR16 ;  /* 0x00000007040472a4 */ /* 0x000fe4000f8e0210 */
[----:B------:R-:W-:-:S04]  /*16180*/  UIMAD UR41, UR41, UR5, UR21 ;  /* 0x00000005292972a4 */ /* 0x000fc8000f8e0215 */
[----:B------:R-:W-:Y:S02]  /*16190*/  USEL UR42, UR4, UR41, !UP0 ;  /* 0x00000029042a7287 */ /* 0x000fe4000c000000 */
[----:B------:R-:W-:-:S12]  /*161a0*/  USEL UR41, UR41, UR4, !UP0 ;  /* 0x0000000429297287 */ /* 0x000fd8000c000000 */
.L_x_543:
[----:B------:R-:W-:-:S13]  /*161b0*/  LOP3.LUT P0, RZ, R0, 0xff, RZ, 0xc0, !PT ;  /* 0x000000ff00ff7812 */ /* 0x000fda000780c0ff */
[----:B------:R-:W-:Y:S05]  /*161c0*/  @P0 BRA `(.L_x_546) ;  /* 0xfffffeb000900947 */ /* 0x000fea000383ffff */
[----:B------:R-:W-:Y:S05]  /*161d0*/  EXIT ;  /* 0x000000000000794d */ /* 0x000fea0003800000 */
.L_x_7:
[----:B------:R-:W2:Y:S01]  /*161e0*/  LDL R5, [R1+0x204] ;  /* 0x0002040001057983 */ /* 0x000ea20000100800 */
[----:B------:R-:W-:-:S03]  /*161f0*/  ULDC.64 UR4, c[0x0][0x650] ;  /* 0x0001940000047ab9 */ /* 0x000fc60000000a00 */
[----:B------:R-:W3:Y:S01]  /*16200*/  LDL R4, [R1+0x200] ;  /* 0x0002000001047983 */ /* 0x000ee20000100800 */
[----:B------:R-:W-:Y:S01]  /*16210*/  PRMT R0, RZ, 0x7610, R0 ;  /* 0x00007610ff007816 */ /* 0x000fe20000000000 */
[----:B------:R-:W-:Y:S01]  /*16220*/  IMAD.MOV.U32 R2, RZ, RZ, -0x1 ;  /* 0xffffffffff027424 */ /* 0x000fe200078e00ff */
[----:B------:R-:W-:Y:S01]  /*16230*/  MOV R9, 0xffffffff ;  /* 0xffffffff00097802 */ /* 0x000fe20000000f00 */
[----:B------:R-:W-:Y:S01]  /*16240*/  IMAD.MOV.U32 R3, RZ, RZ, -0x1 ;  /* 0xffffffffff037424 */ /* 0x000fe200078e00ff */
[----:B--2---:R-:W-:-:S04]  /*16250*/  ISETP.GE.U32.AND P0, PT, R5, UR4, PT ;  /* 0x0000000405007c0c */ /* 0x004fc8000bf06070 */
[----:B---3--:R-:W-:-:S13]  /*16260*/  ISETP.GE.U32.AND.EX P0, PT, R4, UR5, PT, P0 ;  /* 0x0000000504007c0c */ /* 0x008fda000bf06100 */
        /* <DEDUP_REMOVED lines=21> */
.L_x_548:
[----:B------:R-:W-:Y:S01]  /*163c0*/  USHF.R.U64 UR4, UR14, UR19, UR15 ;  /* 0x000000130e047299 */ /* 0x000fe2000800120f */
[----:B------:R-:W-:Y:S01]  /*163d0*/  R2UR UR7, R4 ;  /* 0x00000000040772ca */ /* 0x000fe200000e0000 */
[----:B------:R-:W-:Y:S02]  /*163e0*/  USHF.R.U32.HI UR5, URZ, UR19, UR15 ;  /* 0x000000133f057299 */ /* 0x000fe4000801160f */
[----:B------:R-:W-:Y:S01]  /*163f0*/  UIADD3 UR13, UP0, URZ, -UR4, URZ ;  /* 0x800000043f0d7290 */ /* 0x000fe2000ff1e03f */
[----:B------:R-:W-:Y:S01]  /*16400*/  ULDC.64 UR14, c[0x0][0x620] ;  /* 0x00018800000e7ab9 */ /* 0x000fe20000000a00 */
[----:B------:R-:W-:Y:S02]  /*16410*/  UMOV UR6, UR20 ;  /* 0x0000001400067c82 */ /* 0x000fe40008000000 */
[----:B------:R-:W-:Y:S02]  /*16420*/  UIADD3.X UR5, URZ, ~UR5, URZ, UP0, !UPT ;  /* 0x800000053f057290 */ /* 0x000fe400087fe43f */
[----:B------:R-:W-:-:S02]  /*16430*/  UISETP.NE.AND UP1, UPT, UR45, URZ, UPT ;  /* 0x0000003f2d00728c */ /* 0x000fc4000bf25270 */
[----:B------:R-:W-:Y:S02]  /*16440*/  UIMAD UR5, UR5, UR14, URZ ;  /* 0x0000000e050572a4 */ /* 0x000fe4000f8e023f */
[----:B------:R-:W-:Y:S02]  /*16450*/  UIMAD.WIDE.U32 UR6, UR13, UR14, UR6 ;  /* 0x0000000e0d0672a5 */ /* 0x000fe4000f8e0006 */
[----:B------:R-:W-:Y:S01]  /*16460*/  UIMAD UR5, UR13, UR15, UR5 ;  /* 0x0000000f0d0572a4 */ /* 0x000fe2000f8e0205 */
[----:B------:R-:W-:Y:S02]  /*16470*/  ULDC UR14, c[0x0][0x608] ;  /* 0x00018200000e7ab9 */ /* 0x000fe40000000800 */
[----:B------:R-:W-:Y:S01]  /*16480*/  ULDC UR13, c[0x0][0x618] ;  /* 0x00018600000d7ab9 */ /* 0x000fe20000000800 */
[----:B------:R-:W-:Y:S01]  /*16490*/  UIADD3 UR5, UR7, UR5, URZ ;  /* 0x0000000507057290 */ /* 0x000fe2000fffe03f */
[----:B------:R-:W-:Y:S01]  /*164a0*/  ULDC UR22, c[0x0][0x658] ;  /* 0x0001960000167ab9 */ /* 0x000fe20000000800 */
[----:B------:R-:W-:-:S02]  /*164b0*/  @UP1 UIMAD UR8, UR11, UR12, UR10 ;  /* 0x0000000c0b0812a4 */ /* 0x000fc4000f8e020a */
[----:B------:R-:W-:Y:S02]  /*164c0*/  USHF.R.U64 UR17, UR6, UR13, UR5 ;  /* 0x0000000d06117299 */ /* 0x000fe40008001205 */
[----:B------:R-:W-:Y:S01]  /*164d0*/  USHF.R.U32.HI UR5, URZ, UR13, UR5 ;  /* 0x0000000d3f057299 */ /* 0x000fe20008011605 */
[----:B------:R-:W-:Y:S01]  /*164e0*/  ULDC.64 UR6, c[0x0][0x640] ;  /* 0x0001900000067ab9 */ /* 0x000fe20000000a00 */
[----:B------:R-:W-:Y:S01]  /*164f0*/  UMOV UR10, 0xffffffff ;  /* 0xffffffff000a7882 */ /* 0x000fe20000000000 */
[----:B------:R-:W-:Y:S01]  /*16500*/  ISETP.NE.U32.AND P0, PT, RZ, UR6, PT ;  /* 0x00000006ff007c0c */ /* 0x000fe2000bf05070 */
[----:B------:R-:W-:Y:S02]  /*16510*/  USHF.R.U64 UR18, UR17, UR14, UR5 ;  /* 0x0000000e11127299 */ /* 0x000fe40008001205 */
[----:B------:R-:W-:Y:S01]  /*16520*/  USHF.R.U32.HI UR5, URZ, UR14, UR5 ;  /* 0x0000000e3f057299 */ /* 0x000fe20008011605 */
[----:B------:R-:W-:Y:S01]  /*16530*/  ISETP.NE.AND.EX P0, PT, RZ, UR7, PT, P0 ;  /* 0x00000007ff007c0c */ /* 0x000fe2000bf05300 */
[----:B------:R-:W-:-:S02]  /*16540*/  USHF.L.U32 UR11, UR10, UR22, URZ ;  /* 0x000000160a0b7299 */ /* 0x000fc4000800063f */
[----:B------:R-:W-:Y:S01]  /*16550*/  USHF.R.U64 UR19, UR18, UR22, UR5 ;  /* 0x0000001612137299 */ /* 0x000fe20008001205 */
[----:B------:R-:W-:Y:S01]  /*16560*/  ULDC UR20, c[0x0][0x600] ;  /* 0x0001800000147ab9 */ /* 0x000fe20000000800 */
[----:B------:R-:W-:Y:S02]  /*16570*/  USHF.R.U32.HI UR10, URZ, UR22, UR5 ;  /* 0x000000163f0a7299 */ /* 0x000fe40008011605 */
[----:B------:R-:W-:Y:S02]  /*16580*/  UIADD3 UR21, UR20, -0x1, URZ ;  /* 0xffffffff14157890 */ /* 0x000fe4000fffe03f */
[----:B------:R-:W-:Y:S01]  /*16590*/  ULOP3.LUT UR26, URZ, UR11, URZ, 0x33, !UPT ;  /* 0x0000000b3f1a7292 */ /* 0x000fe2000f8e333f */
        /* <DEDUP_REMOVED lines=17> */
.L_x_549:
[----:B------:R-:W-:Y:S01]  /*166b0*/  USHF.R.U64 UR6, UR5, UR23, UR10 ;  /* 0x0000001705067299 */ /* 0x000fe2000800120a */
[----:B------:R-:W-:Y:S01]  /*166c0*/  IMAD.MOV.U32 R0, RZ, RZ, 0x1 ;  /* 0x00000001ff007424 */ /* 0x000fe200078e00ff */
[----:B------:R-:W-:Y:S01]  /*166d0*/  USHF.L.U32 UR25, UR25, UR22, URZ ;  /* 0x0000001619197299 */ /* 0x000fe2000800063f */
[----:B------:R-:W-:Y:S01]  /*166e0*/  IMAD.U32 R9, RZ, RZ, UR4 ;  /* 0x00000004ff097e24 */ /* 0x000fe2000f8e00ff */
[----:B------:R-:W-:Y:S02]  /*166f0*/  ULOP3.LUT UR5, UR18, UR26, URZ, 0xc0, !UPT ;  /* 0x0000001a12057292 */ /* 0x000fe4000f8ec03f */
[----:B------:R-:W-:Y:S02]  /*16700*/  UIADD3 UR7, -UR6, URZ, URZ ;  /* 0x0000003f06077290 */ /* 0x000fe4000fffe13f */
[----:B------:R-:W-:Y:S02]  /*16710*/  UIMAD UR6, UR25, UR6, UR5 ;  /* 0x00000006190672a4 */ /* 0x000fe4000f8e0205 */
[----:B------:R-:W-:-:S02]  /*16720*/  ULOP3.LUT UR17, UR17, UR21, URZ, 0xc0, !UPT ;  /* 0x0000001511117292 */ /* 0x000fc4000f8ec03f */
[----:B------:R-:W-:Y:S02]  /*16730*/  UIMAD UR5, UR7, UR24, UR19 ;  /* 0x00000018070572a4 */ /* 0x000fe4000f8e0213 */
[----:B------:R-:W-:Y:S01]  /*16740*/  UISETP.NE.AND UP0, UPT, UR45, URZ, UPT ;  /* 0x0000003f2d00728c */ /* 0x000fe2000bf05270 */
[----:B------:R-:W-:Y:S01]  /*16750*/  ULDC UR7, c[0x0][0x610] ;  /* 0x0001840000077ab9 */ /* 0x000fe20000000800 */
[----:B------:R-:W-:Y:S02]  /*16760*/  UIMAD UR5, UR5, UR20, UR17 ;  /* 0x00000014050572a4 */ /* 0x000fe4000f8e0211 */
[----:B------:R-:W-:-:S04]  /*16770*/  UIMAD UR8, UR6, UR7, UR8 ;  /* 0x00000007060872a4 */ /* 0x000fc8000f8e0208 */
[----:B------:R-:W-:Y:S02]  /*16780*/  USEL UR6, UR5, UR8, !UP0 ;  /* 0x0000000805067287 */ /* 0x000fe4000c000000 */
[----:B------:R-:W-:-:S04]  /*16790*/  USEL UR8, UR8, UR5, !UP0 ;  /* 0x0000000508087287 */ /* 0x000fc8000c000000 */
[----:B------:R-:W-:Y:S02]  /*167a0*/  IMAD.U32 R3, RZ, RZ, UR6 ;  /* 0x00000006ff037e24 */ /* 0x000fe4000f8e00ff */
[----:B------:R-:W-:-:S07]  /*167b0*/  IMAD.U32 R2, RZ, RZ, UR8 ;  /* 0x00000008ff027e24 */ /* 0x000fce000f8e00ff */
.L_x_547:
[----:B------:R-:W-:-:S08]  /*167c0*/  NOP ;  /* 0x0000000000007918 */ /* 0x000fd00000000000 */
[----:B0-----:R-:W0:-:S00]  /*167d0*/  USETMAXREG.DEALLOC.CTAPOOL 0x18 ;  /* 0x00000018000079c8 */ /* 0x001e0000080e0500 */
[----:B------:R-:W-:-:S13]  /*167e0*/  ISETP.NE.AND P0, PT, RZ, UR9, PT ;  /* 0x00000009ff007c0c */ /* 0x000fda000bf05270 */
[----:B------:R-:W-:Y:S05]  /*167f0*/  @P0 EXIT ;  /* 0x000000000000094d */ /* 0x000fea0003800000 */
[----:B0-----:R-:W-:Y:S01]  /*16800*/  LOP3.LUT P0, RZ, R0, 0xff, RZ, 0xc0, !PT ;  /* 0x000000ff00ff7812 */ /* 0x001fe2000780c0ff */
[----:B------:R-:W-:Y:S01]  /*16810*/  IMAD.MOV.U32 R0, RZ, RZ, 0x1 ;  /* 0x00000001ff007424 */ /* 0x000fe200078e00ff */
[----:B------:R-:W-:-:S11]  /*16820*/  MOV R6, RZ ;  /* 0x000000ff00067202 */ /* 0x000fd60000000f00 */
[----:B------:R-:W-:Y:S05]  /*16830*/  @!P0 BRA `(.L_x_550) ;  /* 0x0000000c00b88947 */ /* 0x000fea0003800000 */
[----:B------:R-:W0:Y:S01]  /*16840*/  S2UR UR6, SR_CgaCtaId ;  /* 0x00000000000679c3 */ /* 0x000e220000008800 */
[----:B------:R-:W-:Y:S01]  /*16850*/  ULDC UR4, c[0x0][0x28c] ;  /* 0x0000a30000047ab9 */ /* 0x000fe20000000800 */
[----:B------:R-:W-:Y:S01]  /*16860*/  ULDC UR5, c[0x0][0x600] ;  /* 0x0001800000057ab9 */ /* 0x000fe20000000800 */
[----:B------:R-:W-:Y:S01]  /*16870*/  UIADD3 UR11, UR4, 0x1f, URZ ;  /* 0x0000001f040b7890 */ /* 0x000fe2000fffe03f */
[----:B------:R-:W-:Y:S01]  /*16880*/  BSSY B0, `(.L_x_550) ;  /* 0x00000e9000007945 */ /* 0x000fe20003800000 */
[----:B------:R-:W-:Y:S01]  /*16890*/  ULDC UR9, c[0x0][0x658] ;  /* 0x0001960000097ab9 */ /* 0x000fe20000000800 */
[----:B------:R-:W-:Y:S01]  /*168a0*/  UMOV UR10, 0xffffffff ;  /* 0xffffffff000a7882 */ /* 0x000fe20000000000 */
[----:B------:R-:W-:Y:S01]  /*168b0*/  UMOV UR14, 0x1 ;  /* 0x00000001000e7882 */ /* 0x000fe20000000000 */
[----:B------:R-:W-:Y:S01]  /*168c0*/  USHF.R.S32.HI UR12, URZ, 0x1f, UR11 ;  /* 0x0000001f3f0c7899 */ /* 0x000fe2000801140b */
[----:B------:R-:W-:Y:S01]  /*168d0*/  IMAD.MOV.U32 R8, RZ, RZ, 0x1 ;  /* 0x00000001ff087424 */ /* 0x000fe200078e00ff */
[----:B------:R-:W-:Y:S01]  /*168e0*/  ULDC UR7, c[0x0][0xc] ;  /* 0x0000030000077ab9 */ /* 0x000fe20000000800 */
[----:B------:R-:W-:Y:S01]  /*168f0*/  UIADD3 UR4, UR5, -0x1, URZ ;  /* 0xffffffff05047890 */ /* 0x000fe2000fffe03f */
[----:B------:R-:W-:Y:S01]  /*16900*/  IMAD.MOV.U32 R0, RZ, RZ, 0x1 ;  /* 0x00000001ff007424 */ /* 0x000fe200078e00ff */
[----:B------:R-:W-:Y:S01]  /*16910*/  USHF.L.U32 UR16, UR10, UR9, URZ ;  /* 0x000000090a107299 */ /* 0x000fe2000800063f */
[----:B------:R-:W-:Y:S01]  /*16920*/  IMAD.MOV.U32 R6, RZ, RZ, RZ ;  /* 0x000000ffff067224 */ /* 0x000fe200078e00ff */
[----:B------:R-:W-:Y:S01]  /*16930*/  USHF.L.U32 UR5, UR14, UR9, URZ ;  /* 0x000000090e057299 */ /* 0x000fe2000800063f */
[----:B------:R-:W-:Y:S01]  /*16940*/  ULDC UR10, c[0x0][0x10] ;  /* 0x00000400000a7ab9 */ /* 0x000fe20000000800 */
[----:B------:R-:W-:Y:S01]  /*16950*/  ULEA.HI UR12, UR12, UR11, URZ, 0x5 ;  /* 0x0000000b0c0c7291 */ /* 0x000fe2000f8f283f */
[----:B------:R-:W-:Y:S01]  /*16960*/  UMOV UR20, 0x5 ;  /* 0x0000000500147882 */ /* 0x000fe20000000000 */
[----:B------:R-:W-:-:S02]  /*16970*/  ULOP3.LUT UR27, UR40, 0x2, URZ, 0xfc, !UPT ;  /* 0x00000002281b7892 */ /* 0x000fc4000f8efc3f */
[----:B------:R-:W-:Y:S02]  /*16980*/  USHF.R.S32.HI UR17, URZ, 0x5, UR12 ;  /* 0x000000053f117899 */ /* 0x000fe4000801140c */
[----:B0-----:R-:W-:Y:S02]  /*16990*/  ULOP3.LUT UR8, UR6, 0x1, URZ, 0xc0, !UPT ;  /* 0x0000000106087892 */ /* 0x001fe4000f8ec03f */
[----:B------:R-:W-:Y:S02]  /*169a0*/  USHF.R.U32.HI UR26, URZ, 0x1, UR6 ;  /* 0x000000013f1a7899 */ /* 0x000fe40008011606 */
[----:B------:R-:W-:Y:S02]  /*169b0*/  USHF.L.U32 UR13, UR6, 0x7, URZ ;  /* 0x00000007060d7899 */ /* 0x000fe4000800063f */
[----:B------:R-:W-:Y:S02]  /*169c0*/  USHF.L.U32 UR25, UR6, 0xc, URZ ;  /* 0x0000000c06197899 */ /* 0x000fe4000800063f */
[----:B------:R-:W-:-:S02]  /*169d0*/  ULOP3.LUT UR6, UR6, 0xfffffffe, URZ, 0xc0, !UPT ;  /* 0xfffffffe06067892 */ /* 0x000fc4000f8ec03f */
[----:B------:R-:W-:Y:S02]  /*169e0*/  UISETP.GT.U32.AND UP0, UPT, UR8, 0xffff, UPT ;  /* 0x0000ffff0800788c */ /* 0x000fe4000bf04070 */
[----:B------:R-:W-:Y:S02]  /*169f0*/  USHF.L.U32 UR18, UR14, UR6, URZ ;  /* 0x000000060e127299 */ /* 0x000fe4000800063f */
[----:B------:R-:W-:Y:S02]  /*16a00*/  ULOP3.LUT UR9, UR6, 0x1, URZ, 0xfc, !UPT ;  /* 0x0000000106097892 */ /* 0x000fe4000f8efc3f */
[----:B------:R-:W-:Y:S02]  /*16a10*/  UIMAD.WIDE.U32 UR6, UR7, UR10, URZ ;  /* 0x0000000a070672a5 */ /* 0x000fe4000f8e003f */
[----:B------:R-:W-:Y:S01]  /*16a20*/  USEL UR8, UR8, 0xffff, !UP0 ;  /* 0x0000ffff08087887 */ /* 0x000fe2000c000000 */
[----:B------:R-:W-:Y:S01]  /*16a30*/  ULDC UR10, c[0x0][0x14] ;  /* 0x00000500000a7ab9 */ /* 0x000fe20000000800 */
[----:B------:R-:W-:-:S02]  /*16a40*/  USHF.L.U32 UR9, UR14, UR9, URZ ;  /* 0x000000090e097299 */ /* 0x000fc4000800063f */
[----:B------:R-:W-:Y:S02]  /*16a50*/  UIMAD.WIDE.U32 UR22, UR6, UR10, URZ ;  /* 0x0000000a061672a5 */ /* 0x000fe4000f8e003f */
[----:B------:R-:W-:Y:S02]  /*16a60*/  UIMAD UR19, UR7, UR10, URZ ;  /* 0x0000000a071372a4 */ /* 0x000fe4000f8e023f */
[----:B------:R-:W-:Y:S02]  /*16a70*/  ULOP3.LUT UR8, UR8, 0xffff, URZ, 0xc0, !UPT ;  /* 0x0000ffff08087892 */ /* 0x000fe4000f8ec03f */
[----:B------:R-:W-:Y:S02]  /*16a80*/  ULOP3.LUT UR13, UR13, 0x80, URZ, 0xc0, !UPT ;  /* 0x000000800d0d7892 */ /* 0x000fe4000f8ec03f */
[----:B------:R-:W-:Y:S02]  /*16a90*/  ULOP3.LUT UR16, URZ, UR16, URZ, 0x33, !UPT ;  /* 0x000000103f107292 */ /* 0x000fe4000f8e333f */
[----:B------:R-:W-:-:S02]  /*16aa0*/  ULOP3.LUT UR18, UR18, UR9, URZ, 0xfc, !UPT ;  /* 0x0000000912127292 */ /* 0x000fc4000f8efc3f */
[----:B------:R-:W-:Y:S02]  /*16ab0*/  UIADD3 UR19, UR23, UR19, URZ ;  /* 0x0000001317137290 */ /* 0x000fe4000fffe03f */
[----:B------:R-:W-:Y:S02]  /*16ac0*/  USHF.L.U32 UR20, UR20, UR8, URZ ;  /* 0x0000000814147299 */ /* 0x000fe4000800063f */
[----:B------:R-:W-:Y:S01]  /*16ad0*/  UIADD3 UR34, UR17, 0x1, URZ ;  /* 0x0000000111227890 */ /* 0x000fe2000fffe03f */
[----:B------:R-:W-:-:S11]  /*16ae0*/  ULDC.64 UR28, c[0x0][0x198] ;  /* 0x00006600001c7ab9 */ /* 0x000fd60000000a00 */
.L_x_561:
[----:B------:R-:W-:-:S03]  /*16af0*/  UMOV UR6, 0xffffffff ;  /* 0xffffffff00067882 */ /* 0x000fc60000000000 */
[----:B------:R-:W-:Y:S05]  /*16b00*/  BRA.DIV UR6, `(.L_x_551) ;  /* 0x00000012065c7947 */ /* 0x000fea000b800000 */
[----:B------:R-:W-:-:S13]  /*16b10*/  ELECT P6, URZ, PT ;  /* 0x00000000003f782f */ /* 0x000fda00038c0000 */
.L_x_575:
[----:B------:R-:W0:Y:S01]  /*16b20*/  LDC R4, c[0x0][0x28c] ;  /* 0x0000a300ff047b82 */ /* 0x000e220000000800 */
[----:B------:R-:W-:Y:S01]  /*16b30*/  BSSY B1, `(.L_x_552) ;  /* 0x000003e000017945 */ /* 0x000fe20003800000 */
[----:B0-----:R-:W-:-:S13]  /*16b40*/  ISETP.LT.OR P6, PT, R4, 0x1, !P6 ;  /* 0x000000010400780c */ /* 0x001fda00077c1670 */
[----:B------:R-:W-:Y:S05]  /*16b50*/  @P6 BRA `(.L_x_553) ;  /* 0x0000000000ec6947 */ /* 0x000fea0003800000 */
[----:B------:R-:W-:Y:S01]  /*16b60*/  LEA R4, R2, UR26, 0x1 ;  /* 0x0000001a02047c11 */ /* 0x000fe2000f8e08ff */
[----:B------:R-:W-:Y:S01]  /*16b70*/  IMAD.MOV.U32 R12, RZ, RZ, RZ ;  /* 0x000000ffff0c7224 */ /* 0x000fe200078e00ff */
[----:B------:R-:W-:Y:S01]  /*16b80*/  LEA R2, R3, UR13, 0x8 ;  /* 0x0000000d03027c11 */ /* 0x000fe2000f8e40ff */
[----:B------:R-:W-:Y:S01]  /*16b90*/  IMAD.MOV.U32 R3, RZ, RZ, R0 ;  /* 0x000000ffff037224 */ /* 0x000fe200078e0000 */
[----:B------:R-:W-:Y:S01]  /*16ba0*/  MOV R14, UR34 ;  /* 0x00000022000e7c02 */ /* 0x000fe20008000f00 */
[----:B------:R-:W-:Y:S02]  /*16bb0*/  IMAD.SHL.U32 R11, R4, 0x80, RZ ;  /* 0x00000080040b7824 */ /* 0x000fe400078e00ff */
[----:B------:R-:W-:-:S07]  /*16bc0*/  IMAD.MOV.U32 R4, RZ, RZ, R6 ;  /* 0x000000ffff047224 */ /* 0x000fce00078e0006 */
.L_x_556:
[----:B------:R-:W0:Y:S01]  /*16bd0*/  S2R R10, SR_CgaCtaId ;  /* 0x00000000000a7919 */ /* 0x000e220000008800 */
[----:B------:R-:W-:Y:S01]  /*16be0*/  MOV R5, 0x400 ;  /* 0x0000040000057802 */ /* 0x000fe20000000f00 */
[----:B------:R-:W1:Y:S03]  /*16bf0*/  S2R R7, SR_TID.X ;  /* 0x0000000000077919 */ /* 0x000e660000002100 */
[----:B0-----:R-:W-:Y:S02]  /*16c00*/  LEA R13, R10, R5, 0x18 ;  /* 0x000000050a0d7211 */ /* 0x001fe400078ec0ff */
[----:B------:R-:W-:Y:S02]  /*16c10*/  SHF.L.U32 R5, R3, 0x1f, RZ ;  /* 0x0000001f03057819 */ /* 0x000fe400000006ff */
[----:B-1----:R-:W-:Y:S01]  /*16c20*/  LOP3.LUT P1, RZ, R7, 0x7f, RZ, 0xc0, !PT ;  /* 0x0000007f07ff7812 */ /* 0x002fe2000782c0ff */
[----:B------:R-:W-:-:S04]  /*16c30*/  IMAD R10, R4, 0x8, R13 ;  /* 0x00000008040a7824 */ /* 0x000fc800078e020d */
[----:B------:R-:W0:Y:S08]  /*16c40*/  SYNCS.PHASECHK.TRANS64.TRYWAIT P0, [R10+URZ+0x38], R5 ;  /* 0x000038050a0075a7 */ /* 0x000e30000800017f */
[----:B------:R-:W1:Y:S01]  /*16c50*/  @!P1 LDC R7, c[0x0][0x500] ;  /* 0x00014000ff079b82 */ /* 0x000e620000000800 */
[----:B0-----:R-:W-:Y:S05]  /*16c60*/  @!P0 BRA `(.L_x_554) ;  /* 0x0000001000248947 */ /* 0x001fea0003800000 */
.L_x_576:
[----:B------:R-:W-:Y:S01]  /*16c70*/  UPRMT UR6, UR27, 0x9910, URZ ;  /* 0x000099101b067896 */ /* 0x000fe2000800003f */
[----:B-1----:R1:W-:Y:S03]  /*16c80*/  @!P1 SYNCS.ARRIVE.TRANS64 RZ, [R10+URZ], R7 ;  /* 0x000000070aff99a7 */ /* 0x0023e6000800003f */
[----:B------:R-:W-:-:S06]  /*16c90*/  UISETP.NE.AND UP0, UPT, UR6, 0x2, UPT ;  /* 0x000000020600788c */ /* 0x000fcc000bf05270 */
[----:B------:R-:W-:-:S13]  /*16ca0*/  PLOP3.LUT P0, PT, PT, PT, UP0, 0x80, 0x0 ;  /* 0x000000000000781c */ /* 0x000fda0003f0f008 */
[----:B-1----:R-:W-:Y:S05]  /*16cb0*/  @P0 BRA `(.L_x_555) ;  /* 0x0000000000040947 */ /* 0x002fea0003800000 */
[----:B------:R-:W-:Y:S01]  /*16cc0*/  BPT.TRAP 0x1 ;  /* 0x000000040000795c */ /* 0x000fe20000300000 */
.L_x_555:
[----:B------:R-:W-:Y:S01]  /*16cd0*/  R2UR UR7, R4 ;  /* 0x00000000040772ca */ /* 0x000fe200000e0000 */
[----:B------:R-:W-:Y:S01]  /*16ce0*/  VIADD R14, R14, 0xffffffff ;  /* 0xffffffff0e0e7836 */ /* 0x000fe20000000000 */
[----:B------:R-:W-:Y:S01]  /*16cf0*/  R2UR UR11, R13 ;  /* 0x000000000d0b72ca */ /* 0x000fe200000e0000 */
[----:B------:R-:W-:Y:S01]  /*16d00*/  UIADD3 UR6, UP0, UR28, 0xf0, URZ ;  /* 0x000000f01c067890 */ /* 0x000fe2000ff1e03f */
[----:B------:R-:W-:Y:S01]  /*16d10*/  R2UR UR30, R11 ;  /* 0x000000000b1e72ca */ /* 0x000fe200000e0000 */
[----:B------:R-:W-:Y:S01]  /*16d20*/  UIADD3 UR32, UP1, UR28, 0x1f0, URZ ;  /* 0x000001f01c207890 */ /* 0x000fe2000ff3e03f */
[----:B------:R-:W-:Y:S01]  /*16d30*/  R2UR UR9, R10 ;  /* 0x000000000a0972ca */ /* 0x000fe200000e0000 */
[----:B------:R-:W-:Y:S01]  /*16d40*/  UPRMT UR21, URZ, 0x5410, UR20 ;  /* 0x000054103f157896 */ /* 0x000fe20008000014 */
[----:B------:R-:W-:Y:S01]  /*16d50*/  R2UR UR10, R12 ;  /* 0x000000000c0a72ca */ /* 0x000fe200000e0000 */
[----:B------:R-:W-:Y:S01]  /*16d60*/  VIADD R4, R4, 0x1 ;  /* 0x0000000104047836 */ /* 0x000fe20000000000 */
[----:B------:R-:W-:Y:S01]  /*16d70*/  R2UR UR12, R9 ;  /* 0x00000000090c72ca */ /* 0x000fe200000e0000 */
[----:B------:R-:W-:Y:S01]  /*16d80*/  UPRMT UR35, URZ, 0x5410, UR18 ;  /* 0x000054103f237896 */ /* 0x000fe20008000012 */
[----:B------:R-:W-:Y:S01]  /*16d90*/  R2UR UR31, R2 ;  /* 0x00000000021f72ca */ /* 0x000fe200000e0000 */
[----:B------:R-:W-:Y:S01]  /*16da0*/  USHF.L.U32 UR7, UR7, 0xd, URZ ;  /* 0x0000000d07077899 */ /* 0x000fe2000800063f */
[----:B------:R-:W-:Y:S01]  /*16db0*/  ISETP.GT.AND P1, PT, R14, 0x1, PT ;  /* 0x000000010e00780c */ /* 0x000fe20003f24270 */
[----:B------:R-:W-:Y:S01]  /*16dc0*/  UIADD3.X UR33, URZ, UR29, URZ, UP1, !UPT ;  /* 0x0000001d3f217290 */ /* 0x000fe20008ffe43f */
[----:B------:R-:W-:Y:S01]  /*16dd0*/  ISETP.NE.AND P0, PT, R4, 0x7, PT ;  /* 0x000000070400780c */ /* 0x000fe20003f05270 */
[----:B------:R-:W-:Y:S01]  /*16de0*/  ULEA UR8, UR26, UR7, 0xc ;  /* 0x000000071a087291 */ /* 0x000fe2000f8e603f */
[----:B------:R-:W-:Y:S01]  /*16df0*/  IADD3 R12, R12, 0x20, RZ ;  /* 0x000000200c0c7810 */ /* 0x000fe20007ffe0ff */
[----:B------:R-:W-:Y:S01]  /*16e00*/  ULOP3.LUT UR7, UR7, 0x1000, UR25, 0xf8, !UPT ;  /* 0x0000100007077892 */ /* 0x000fe2000f8ef819 */
[----:B0-----:R-:W-:Y:S01]  /*16e10*/  SEL R10, RZ, 0x1, P0 ;  /* 0x00000001ff0a7807 */ /* 0x001fe20000000000 */
[----:B------:R-:W-:Y:S01]  /*16e20*/  ULEA UR8, UR8, UR11, 0x1 ;  /* 0x0000000b08087291 */ /* 0x000fe2000f8e083f */
[----:B------:R-:W-:Y:S01]  /*16e30*/  SEL R4, R4, RZ, P0 ;  /* 0x000000ff04047207 */ /* 0x000fe20000000000 */
[----:B------:R-:W-:Y:S01]  /*16e40*/  ULEA UR11, UR7, UR11, 0x1 ;  /* 0x0000000b070b7291 */ /* 0x000fe2000f8e083f */
[----:B------:R-:W-:Y:S01]  /*16e50*/  LOP3.LUT R3, R3, R10, RZ, 0x3c, !PT ;  /* 0x0000000a03037212 */ /* 0x000fe200078e3cff */
[----:B------:R-:W-:-:S02]  /*16e60*/  UIADD3 UR8, UR8, 0x180, URZ ;  /* 0x0000018008087890 */ /* 0x000fc4000fffe03f */
[----:B------:R-:W-:Y:S02]  /*16e70*/  UIADD3.X UR7, URZ, UR29, URZ, UP0, !UPT ;  /* 0x0000001d3f077290 */ /* 0x000fe400087fe43f */
[----:B------:R-:W-:Y:S01]  /*16e80*/  UIADD3 UR24, UR11, 0x1c180, URZ ;  /* 0x0001c1800b187890 */ /* 0x000fe2000fffe03f */
[----:B------:R-:W-:Y:S01]  /*16e90*/  UMOV UR14, 0x0 ;  /* 0x00000000000e7882 */ /* 0x000fe20000000000 */
[----:B------:R-:W-:Y:S01]  /*16ea0*/  UMOV UR15, 0x10000000 ;  /* 0x10000000000f7882 */ /* 0x000fe20000000000 */
[----:B------:R-:W-:-:S04]  /*16eb0*/  UMOV UR11, UR30 ;  /* 0x0000001e000b7c82 */ /* 0x000fc80008000000 */
[----:B------:R0:W-:Y:S02]  /*16ec0*/  UTMALDG.3D.MULTICAST [UR8], [UR6], UR21, desc[UR14] ;  /* 0x00000e08060073b4 */ /* 0x0001e40008011815 */
[----:B0-----:R-:W-:Y:S01]  /*16ed0*/  UMOV UR8, UR24 ;  /* 0x0000001800087c82 */ /* 0x001fe20008000000 */
[----:B------:R-:W-:Y:S02]  /*16ee0*/  UMOV UR11, UR31 ;  /* 0x0000001f000b7c82 */ /* 0x000fe40008000000 */
[----:B------:R0:W-:Y:S02]  /*16ef0*/  UTMALDG.3D.MULTICAST [UR8], [UR32], UR35, desc[UR14] ;  /* 0x00000e08200073b4 */ /* 0x0001e40008011823 */
[----:B0-----:R-:W-:Y:S05]  /*16f00*/  @P1 BRA `(.L_x_556) ;  /* 0xfffffffc00301947 */ /* 0x001fea000383ffff */
.L_x_553:
[----:B------:R-:W-:Y:S05]  /*16f10*/  BSYNC B1 ;  /* 0x0000000000017941 */ /* 0x000fea0003800000 */
.L_x_552:
[----:B------:R-:W2:Y:S01]  /*16f20*/  LDL.LU R15, [R1+0x200] ;  /* 0x00020000010f7983 */ /* 0x000ea20000300800 */
[----:B------:R-:W-:Y:S01]  /*16f30*/  LOP3.LUT P1, RZ, R8, 0xff, RZ, 0xc0, !PT ;  /* 0x000000ff08ff7812 */ /* 0x000fe2000782c0ff */
[----:B------:R-:W-:Y:S01]  /*16f40*/  VIADD R6, R6, UR17 ;  /* 0x0000001106067c36 */ /* 0x000fe20008000000 */
[----:B------:R-:W-:Y:S01]  /*16f50*/  ULDC.64 UR6, c[0x0][0x650] ;  /* 0x0001940000067ab9 */ /* 0x000fe20000000a00 */
[----:B------:R-:W3:Y:S01]  /*16f60*/  LDL.LU R13, [R1+0x204] ;  /* 0x00020400010d7983 */ /* 0x000ee20000300800 */
[----:B------:R-:W-:Y:S01]  /*16f70*/  UISETP.GE.U32.AND UP0, UPT, UR17, 0x7, UPT ;  /* 0x000000071100788c */ /* 0x000fe2000bf06070 */
[C---:B------:R-:W-:Y:S01]  /*16f80*/  IMAD.WIDE.U32 R2, R6.reuse, 0x24924925, RZ ;  /* 0x2492492506027825 */ /* 0x040fe200078e00ff */
[C---:B------:R-:W-:Y:S01]  /*16f90*/  ISETP.GT.U32.AND P0, PT, R6.reuse, 0x6, PT ;  /* 0x000000060600780c */ /* 0x040fe20003f04070 */
[----:B------:R-:W-:Y:S01]  /*16fa0*/  BSSY B1, `(.L_x_557) ;  /* 0x0000074000017945 */ /* 0x000fe20003800000 */
[----:B------:R-:W-:Y:S01]  /*16fb0*/  MOV R9, 0xffffffff ;  /* 0xffffffff00097802 */ /* 0x000fe20000000f00 */
[----:B------:R-:W-:Y:S01]  /*16fc0*/  IMAD.IADD R2, R6, 0x1, -R3 ;  /* 0x0000000106027824 */ /* 0x000fe200078e0a03 */
[----:B------:R-:W-:-:S03]  /*16fd0*/  PRMT R8, RZ, 0x7610, R8 ;  /* 0x00007610ff087816 */ /* 0x000fc60000000008 */
[----:B------:R-:W0:Y:S01]  /*16fe0*/  @P1 S2R R4, SR_CgaCtaId ;  /* 0x0000000000041919 */ /* 0x000e220000008800 */
[----:B------:R-:W-:Y:S02]  /*16ff0*/  LEA.HI R2, R2, R3, RZ, 0x1f ;  /* 0x0000000302027211 */ /* 0x000fe400078ff8ff */
[----:B------:R-:W-:-:S04]  /*17000*/  @P1 MOV R3, 0x400 ;  /* 0x0000040000031802 */ /* 0x000fc80000000f00 */
[----:B0-----:R-:W-:Y:S01]  /*17010*/  @P1 LEA R3, R4, R3, 0x18 ;  /* 0x0000000304031211 */ /* 0x001fe200078ec0ff */
[----:B------:R-:W-:-:S03]  /*17020*/  IMAD.U32 R4, RZ, RZ, UR17 ;  /* 0x00000011ff047e24 */ /* 0x000fc6000f8e00ff */
[----:B------:R0:W-:Y:S01]  /*17030*/  @P1 SYNCS.ARRIVE.TRANS64.A1T0 RZ, [R3+URZ+0x88], RZ ;  /* 0x000088ff03ff19a7 */ /* 0x0001e2000810003f */
[----:B------:R-:W-:Y:S02]  /*17040*/  PLOP3.LUT P1, PT, PT, PT, UP0, 0x80, 0x0 ;  /* 0x000000000000781c */ /* 0x000fe40003f2f008 */
[----:B------:R-:W-:Y:S02]  /*17050*/  ISETP.LT.U32.AND P0, PT, R4, 0x7, P0 ;  /* 0x000000070400780c */ /* 0x000fe40000701070 */
[----:B------:R-:W-:Y:S02]  /*17060*/  PRMT R4, RZ, 0x7610, R4 ;  /* 0x00007610ff047816 */ /* 0x000fe40000000004 */
[----:B0-----:R-:W-:-:S04]  /*17070*/  SEL R3, RZ, 0x1, !P0 ;  /* 0x00000001ff037807 */ /* 0x001fc80004000000 */
[----:B------:R-:W-:Y:S02]  /*17080*/  LOP3.LUT R0, R0, R3, RZ, 0x3c, !PT ;  /* 0x0000000300007212 */ /* 0x000fe400078e3cff */
[----:B------:R-:W-:Y:S01]  /*17090*/  SHF.R.U32.HI R3, RZ, 0x2, R2 ;  /* 0x00000002ff037819 */ /* 0x000fe20000011602 */
[----:B------:R-:W-:-:S03]  /*170a0*/  IMAD.MOV.U32 R2, RZ, RZ, -0x1 ;  /* 0xffffffffff027424 */ /* 0x000fc600078e00ff */
[----:B------:R-:W-:Y:S01]  /*170b0*/  @P1 LOP3.LUT R0, R0, 0x1, R3, 0x78, !PT ;  /* 0x0000000100001812 */ /* 0x000fe200078e7803 */
[----:B------:R-:W-:Y:S02]  /*170c0*/  IMAD R6, R3, -0x7, R6 ;  /* 0xfffffff903067824 */ /* 0x000fe400078e0206 */
[----:B------:R-:W-:Y:S01]  /*170d0*/  IMAD.MOV.U32 R3, RZ, RZ, -0x1 ;  /* 0xffffffffff037424 */ /* 0x000fe200078e00ff */
[----:B---3--:R-:W-:-:S04]  /*170e0*/  IADD3 R13, P0, R13, UR22, RZ ;  /* 0x000000160d0d7c10 */ /* 0x008fc8000ff1e0ff */
[----:B--2---:R-:W-:Y:S01]  /*170f0*/  IADD3.X R15, R15, UR19, RZ, P0, !PT ;  /* 0x000000130f0f7c10 */ /* 0x004fe200087fe4ff */
[----:B------:R0:W-:Y:S01]  /*17100*/  STL [R1+0x204], R13 ;  /* 0x0002040d01007387 */ /* 0x0001e20000100800 */
[----:B------:R-:W-:-:S03]  /*17110*/  ISETP.GE.U32.AND P0, PT, R13, UR6, PT ;  /* 0x000000060d007c0c */ /* 0x000fc6000bf06070 */
[----:B------:R0:W-:Y:S01]  /*17120*/  STL [R1+0x200], R15 ;  /* 0x0002000f01007387 */ /* 0x0001e20000100800 */
[----:B------:R-:W-:-:S13]  /*17130*/  ISETP.GE.U32.AND.EX P0, PT, R15, UR7, PT, P0 ;  /* 0x000000070f007c0c */ /* 0x000fda000bf06100 */
[----:B0-----:R-:W-:Y:S05]  /*17140*/  @P0 BRA `(.L_x_558) ;  /* 0x0000000400640947 */ /* 0x001fea0003800000 */
[----:B------:R-:W0:Y:S01]  /*17150*/  S2R R7, SR_CTAID.X ;  /* 0x0000000000077919 */ /* 0x000e220000002500 */
[----:B------:R-:W-:Y:S01]  /*17160*/  ULDC UR6, c[0x0][0x150] ;  /* 0x0000540000067ab9 */ /* 0x000fe20000000800 */
[----:B------:R-:W1:Y:S01]  /*17170*/  LDC R4, c[0x0][0x144] ;  /* 0x00005100ff047b82 */ /* 0x000e620000000800 */
[----:B------:R-:W-:Y:S01]  /*17180*/  UISETP.NE.AND UP0, UPT, UR45, URZ, UPT ;  /* 0x0000003f2d00728c */ /* 0x000fe2000bf05270 */
[----:B------:R-:W2:Y:S01]  /*17190*/  S2R R5, SR_CTAID.Y ;  /* 0x0000000000057919 */ /* 0x000ea20000002600 */
[----:B------:R-:W-:-:S04]  /*171a0*/  ULDC UR9, c[0x0][0x630] ;  /* 0x00018c0000097ab9 */ /* 0x000fc80000000800 */
[----:B------:R-:W-:Y:S01]  /*171b0*/  PLOP3.LUT P0, PT, PT, PT, UP0, 0x80, 0x0 ;  /* 0x000000000000781c */ /* 0x000fe20003f0f008 */
[----:B------:R-:W3:Y:S01]  /*171c0*/  LDC R10, c[0x0][0x148] ;  /* 0x00005200ff0a7b82 */ /* 0x000ee20000000800 */
[----:B0-----:R-:W-:Y:S02]  /*171d0*/  I2FP.F32.U32 R2, R7 ;  /* 0x0000000700027245 */ /* 0x001fe40000201000 */
[----:B--2---:R-:W-:-:S03]  /*171e0*/  I2FP.F32.U32 R3, R5 ;  /* 0x0000000500037245 */ /* 0x004fc60000201000 */
[----:B------:R-:W-:Y:S01]  /*171f0*/  FMUL R2, R2, UR6 ;  /* 0x0000000602027c20 */ /* 0x000fe20008400000 */
[----:B------:R-:W-:Y:S02]  /*17200*/  ULDC UR6, c[0x0][0x154] ;  /* 0x0000550000067ab9 */ /* 0x000fe40000000800 */
[----:B------:R-:W-:Y:S01]  /*17210*/  FMUL R9, R3, UR6 ;  /* 0x0000000603097c20 */ /* 0x000fe20008400000 */
[----:B------:R-:W-:Y:S02]  /*17220*/  ULDC.64 UR6, c[0x0][0x628] ;  /* 0x00018a0000067ab9 */ /* 0x000fe40000000a00 */
[----:B------:R-:W0:Y:S08]  /*17230*/  F2I.U32.TRUNC.NTZ R2, R2 ;  /* 0x0000000200027305 */ /* 0x000e30000020f000 */
[----:B------:R-:W2:Y:S01]  /*17240*/  F2I.U32.TRUNC.NTZ R9, R9 ;  /* 0x0000000900097305 */ /* 0x000ea2000020f000 */
[----:B0-----:R-:W-:-:S02]  /*17250*/  IMAD.MOV R3, RZ, RZ, -R2 ;  /* 0x000000ffff037224 */ /* 0x001fc400078e0a02 */
[----:B------:R-:W-:Y:S02]  /*17260*/  IMAD.MOV.U32 R2, RZ, RZ, R13 ;  /* 0x000000ffff027224 */ /* 0x000fe400078e000d */
[----:B-1----:R-:W-:Y:S02]  /*17270*/  IMAD R7, R4, R3, R7 ;  /* 0x0000000304077224 */ /* 0x002fe400078e0207 */
[----:B--2---:R-:W-:-:S04]  /*17280*/  IMAD.MOV R3, RZ, RZ, -R9 ;  /* 0x000000ffff037224 */ /* 0x004fc800078e0a09 */
[----:B---3--:R-:W-:Y:S01]  /*17290*/  @P0 IMAD R7, R10, R3, R5 ;  /* 0x000000030a070224 */ /* 0x008fe200078e0205 */
[----:B------:R-:W-:Y:S01]  /*172a0*/  ISETP.NE.U32.AND P0, PT, RZ, UR6, PT ;  /* 0x00000006ff007c0c */ /* 0x000fe2000bf05070 */
[----:B------:R-:W-:-:S03]  /*172b0*/  IMAD.MOV.U32 R3, RZ, RZ, R15 ;  /* 0x000000ffff037224 */ /* 0x000fc600078e000f */
[----:B------:R-:W-:-:S13]  /*172c0*/  ISETP.NE.AND.EX P0, PT, RZ, UR7, PT, P0 ;  /* 0x00000007ff007c0c */ /* 0x000fda000bf05300 */
[----:B------:R-:W-:Y:S05]  /*172d0*/  @!P0 BRA `(.L_x_559) ;  /* 0x0000000000288947 */ /* 0x000fea0003800000 */
[----:B------:R-:W-:Y:S02]  /*172e0*/  ULDC UR8, c[0x0][0x634] ;  /* 0x00018d0000087ab9 */ /* 0x000fe40000000800 */
[----:B------:R-:W-:-:S05]  /*172f0*/  IADD3 R3, P0, R13, UR8, RZ ;  /* 0x000000080d037c10 */ /* 0x000fca000ff1e0ff */
[----:B------:R-:W-:-:S04]  /*17300*/  IMAD.X R9, RZ, RZ, R15, P0 ;  /* 0x000000ffff097224 */ /* 0x000fc800000e060f */
[----:B------:R-:W-:-:S04]  /*17310*/  IMAD.WIDE.U32 R4, R9, UR6, RZ ;  /* 0x0000000609047c25 */ /* 0x000fc8000f8e00ff */
[----:B------:R-:W-:-:S04]  /*17320*/  IMAD.WIDE.U32 R4, P0, R3, UR7, R4 ;  /* 0x0000000703047c25 */ /* 0x000fc8000f800004 */
[----:B------:R-:W-:-:S04]  /*17330*/  IMAD.WIDE.U32 R2, R3, UR6, RZ ;  /* 0x0000000603027c25 */ /* 0x000fc8000f8e00ff */
[----:B------:R-:W-:Y:S01]  /*17340*/  IMAD.MOV.U32 R2, RZ, RZ, R5 ;  /* 0x000000ffff027224 */ /* 0x000fe200078e0005 */
[----:B------:R-:W-:Y:S02]  /*17350*/  IADD3 RZ, P1, R3, R4, RZ ;  /* 0x0000000403ff7210 */ /* 0x000fe40007f3e0ff */
[----:B------:R-:W-:-:S03]  /*17360*/  IADD3.X R3, RZ, RZ, RZ, P0, !PT ;  /* 0x000000ffff037210 */ /* 0x000fc600007fe4ff */
[----:B------:R-:W-:-:S08]  /*17370*/  IMAD.WIDE.U32.X R2, R9, UR7, R2, P1 ;  /* 0x0000000709027c25 */ /* 0x000fd000088e0402 */
.L_x_559:
[--C-:B------:R-:W-:Y:S01]  /*17380*/  SHF.R.U64 R9, R2, UR9, R3.reuse ;  /* 0x0000000902097c19 */ /* 0x100fe20008001203 */
[----:B------:R-:W-:Y:S01]  /*17390*/  ULDC.64 UR6, c[0x0][0x620] ;  /* 0x0001880000067ab9 */ /* 0x000fe20000000a00 */
[----:B------:R-:W-:Y:S01]  /*173a0*/  SHF.R.U32.HI R2, RZ, UR9, R3 ;  /* 0x00000009ff027c19 */ /* 0x000fe20008011603 */
[----:B------:R-:W-:Y:S01]  /*173b0*/  IMAD.MOV.U32 R3, RZ, RZ, R15 ;  /* 0x000000ffff037224 */ /* 0x000fe200078e000f */
[----:B------:R-:W-:Y:S01]  /*173c0*/  IADD3 R11, P0, RZ, -R9, RZ ;  /* 0x80000009ff0b7210 */ /* 0x000fe20007f1e0ff */
[----:B------:R-:W-:-:S04]  /*173d0*/  ULDC.64 UR8, c[0x0][0x640] ;  /* 0x0001900000087ab9 */ /* 0x000fc80000000a00 */
[----:B------:R-:W-:Y:S01]  /*173e0*/  IMAD.X R2, RZ, RZ, ~R2, P0 ;  /* 0x000000ffff027224 */ /* 0x000fe200000e0e02 */
[----:B------:R-:W-:-:S03]  /*173f0*/  ISETP.NE.U32.AND P0, PT, RZ, UR8, PT ;  /* 0x00000008ff007c0c */ /* 0x000fc6000bf05070 */
[----:B------:R-:W-:Y:S01]  /*17400*/  IMAD R2, R2, UR6, RZ ;  /* 0x0000000602027c24 */ /* 0x000fe2000f8e02ff */
[----:B------:R-:W-:-:S03]  /*17410*/  ISETP.NE.AND.EX P0, PT, RZ, UR9, PT, P0 ;  /* 0x00000009ff007c0c */ /* 0x000fc6000bf05300 */
[----:B------:R-:W-:Y:S02]  /*17420*/  IMAD R5, R11, UR7, R2 ;  /* 0x000000070b057c24 */ /* 0x000fe4000f8e0202 */
[----:B------:R-:W-:-:S04]  /*17430*/  IMAD.MOV.U32 R2, RZ, RZ, R13 ;  /* 0x000000ffff027224 */ /* 0x000fc800078e000d */
[----:B------:R-:W-:Y:S01]  /*17440*/  IMAD.WIDE.U32 R2, R11, UR6, R2 ;  /* 0x000000060b027c25 */ /* 0x000fe2000f8e0002 */
[----:B------:R-:W-:-:S03]  /*17450*/  ULDC UR6, c[0x0][0x618] ;  /* 0x0001860000067ab9 */ /* 0x000fc60000000800 */
[----:B------:R-:W-:-:S05]  /*17460*/  IMAD.IADD R3, R3, 0x1, R5 ;  /* 0x0000000103037824 */ /* 0x000fca00078e0205 */
[--C-:B------:R-:W-:Y:S02]  /*17470*/  SHF.R.U64 R10, R2, UR6, R3.reuse ;  /* 0x00000006020a7c19 */ /* 0x100fe40008001203 */
[----:B------:R-:W-:Y:S01]  /*17480*/  SHF.R.U32.HI R3, RZ, UR6, R3 ;  /* 0x00000006ff037c19 */ /* 0x000fe20008011603 */
[----:B------:R-:W-:-:S03]  /*17490*/  ULDC UR6, c[0x0][0x608] ;  /* 0x0001820000067ab9 */ /* 0x000fc60000000800 */
[--C-:B------:R-:W-:Y:S02]  /*174a0*/  SHF.R.U64 R12, R10, UR6, R3.reuse ;  /* 0x000000060a0c7c19 */ /* 0x100fe40008001203 */
[----:B------:R-:W-:Y:S01]  /*174b0*/  SHF.R.U32.HI R3, RZ, UR6, R3 ;  /* 0x00000006ff037c19 */ /* 0x000fe20008011603 */
[----:B------:R-:W-:-:S03]  /*174c0*/  ULDC UR6, c[0x0][0x658] ;  /* 0x0001960000067ab9 */ /* 0x000fc60000000800 */
[--C-:B------:R-:W-:Y:S02]  /*174d0*/  SHF.R.U32.HI R13, RZ, UR6, R3.reuse ;  /* 0x00000006ff0d7c19 */ /* 0x100fe40008011603 */
[----:B------:R-:W-:-:S03]  /*174e0*/  SHF.R.U64 R11, R12, UR6, R3 ;  /* 0x000000060c0b7c19 */ /* 0x000fc60008001203 */
[----:B------:R-:W-:Y:S01]  /*174f0*/  IMAD.MOV.U32 R3, RZ, RZ, R13 ;  /* 0x000000ffff037224 */ /* 0x000fe200078e000d */
[----:B------:R-:W-:Y:S01]  /*17500*/  MOV R2, R11 ;  /* 0x0000000b00027202 */ /* 0x000fe20000000f00 */
[----:B------:R-:W-:Y:S06]  /*17510*/  @!P0 BRA `(.L_x_560) ;  /* 0x0000000000288947 */ /* 0x000fec0003800000 */
[----:B------:R-:W-:Y:S02]  /*17520*/  ULDC UR6, c[0x0][0x64c] ;  /* 0x0001930000067ab9 */ /* 0x000fe40000000800 */
[----:B------:R-:W-:-:S05]  /*17530*/  IADD3 R3, P0, R11, UR6, RZ ;  /* 0x000000060b037c10 */ /* 0x000fca000ff1e0ff */
[----:B------:R-:W-:-:S04]  /*17540*/  IMAD.X R13, RZ, RZ, R13, P0 ;  /* 0x000000ffff0d7224 */ /* 0x000fc800000e060d */
[----:B------:R-:W-:-:S04]  /*17550*/  IMAD.WIDE.U32 R4, R13, UR8, RZ ;  /* 0x000000080d047c25 */ /* 0x000fc8000f8e00ff */
[----:B------:R-:W-:-:S04]  /*17560*/  IMAD.WIDE.U32 R4, P0, R3, UR9, R4 ;  /* 0x0000000903047c25 */ /* 0x000fc8000f800004 */
[----:B------:R-:W-:-:S04]  /*17570*/  IMAD.WIDE.U32 R2, R3, UR8, RZ ;  /* 0x0000000803027c25 */ /* 0x000fc8000f8e00ff */
[----:B------:R-:W-:Y:S01]  /*17580*/  IMAD.MOV.U32 R2, RZ, RZ, R5 ;  /* 0x000000ffff027224 */ /* 0x000fe200078e0005 */
[----:B------:R-:W-:Y:S01]  /*17590*/  IADD3 RZ, P1, R3, R4, RZ ;  /* 0x0000000403ff7210 */ /* 0x000fe20007f3e0ff */
[----:B------:R-:W-:-:S04]  /*175a0*/  IMAD.X R3, RZ, RZ, RZ, P0 ;  /* 0x000000ffff037224 */ /* 0x000fc800000e06ff */
[----:B------:R-:W-:-:S08]  /*175b0*/  IMAD.WIDE.U32.X R2, R13, UR9, R2, P1 ;  /* 0x000000090d027c25 */ /* 0x000fd000088e0402 */
.L_x_560:
[----:B------:R-:W-:Y:S01]  /*175c0*/  ULDC UR6, c[0x0][0x648] ;  /* 0x0001920000067ab9 */ /* 0x000fe20000000800 */
[----:B------:R-:W-:Y:S01]  /*175d0*/  LOP3.LUT R12, R12, UR16, RZ, 0xc0, !PT ;  /* 0x000000100c0c7c12 */ /* 0x000fe2000f8ec0ff */
[----:B------:R-:W-:Y:S01]  /*175e0*/  UISETP.NE.AND UP0, UPT, UR45, URZ, UPT ;  /* 0x0000003f2d00728c */ /* 0x000fe2000bf05270 */
[----:B------:R-:W-:Y:S01]  /*175f0*/  SHF.R.U64 R3, R2, UR6, R3 ;  /* 0x0000000602037c19 */ /* 0x000fe20008001203 */
[----:B------:R-:W-:Y:S01]  /*17600*/  ULDC UR6, c[0x0][0x638] ;  /* 0x00018e0000067ab9 */ /* 0x000fe20000000800 */
[----:B------:R-:W-:-:S03]  /*17610*/  MOV R4, 0x1 ;  /* 0x0000000100047802 */ /* 0x000fc60000000f00 */
[----:B------:R-:W-:Y:S01]  /*17620*/  IMAD.MOV R2, RZ, RZ, -R3 ;  /* 0x000000ffff027224 */ /* 0x000fe200078e0a03 */
[----:B------:R-:W-:Y:S01]  /*17630*/  PLOP3.LUT P0, PT, PT, PT, UP0, 0x40, 0x0 ;  /* 0x000000000000781c */ /* 0x000fe20003f0e808 */
[----:B------:R-:W-:Y:S01]  /*17640*/  IMAD R12, R3, UR5, R12 ;  /* 0x00000005030c7c24 */ /* 0x000fe2000f8e020c */
[----:B------:R-:W-:Y:S01]  /*17650*/  PLOP3.LUT P1, PT, PT, PT, UP0, 0x40, 0x0 ;  /* 0x000000000000781c */ /* 0x000fe20003f2e808 */
[----:B------:R-:W-:Y:S01]  /*17660*/  IMAD R11, R2, UR6, R11 ;  /* 0x00000006020b7c24 */ /* 0x000fe2000f8e020b */
[----:B------:R-:W-:Y:S01]  /*17670*/  ULDC UR6, c[0x0][0x610] ;  /* 0x0001840000067ab9 */ /* 0x000fe20000000800 */
[----:B------:R-:W-:Y:S01]  /*17680*/  LOP3.LUT R2, R10, UR4, RZ, 0xc0, !PT ;  /* 0x000000040a027c12 */ /* 0x000fe2000f8ec0ff */
[----:B------:R-:W-:Y:S01]  /*17690*/  IMAD R7, R12, UR6, R7 ;  /* 0x000000060c077c24 */ /* 0x000fe2000f8e0207 */
[----:B------:R-:W-:-:S03]  /*176a0*/  ULDC UR6, c[0x0][0x600] ;  /* 0x0001800000067ab9 */ /* 0x000fc60000000800 */
[----:B------:R-:W-:-:S05]  /*176b0*/  IMAD R2, R11, UR6, R2 ;  /* 0x000000060b027c24 */ /* 0x000fca000f8e0202 */
[----:B------:R-:W-:Y:S02]  /*176c0*/  SEL R3, R2, R7, P0 ;  /* 0x0000000702037207 */ /* 0x000fe40000000000 */
[----:B------:R-:W-:-:S07]  /*176d0*/  SEL R2, R7, R2, P1 ;  /* 0x0000000207027207 */ /* 0x000fce0000800000 */
.L_x_558:
[----:B------:R-:W-:Y:S05]  /*176e0*/  BSYNC B1 ;  /* 0x0000000000017941 */ /* 0x000fea0003800000 */
.L_x_557:
[----:B------:R-:W-:-:S13]  /*176f0*/  LOP3.LUT P0, RZ, R4, 0xff, RZ, 0xc0, !PT ;  /* 0x000000ff04ff7812 */ /* 0x000fda000780c0ff */
[----:B------:R-:W-:Y:S05]  /*17700*/  @P0 BRA `(.L_x_561) ;  /* 0xfffffff000f80947 */ /* 0x000fea000383ffff */
[----:B------:R-:W-:Y:S05]  /*17710*/  BSYNC B0 ;  /* 0x0000000000007941 */ /* 0x000fea0003800000 */
.L_x_550:
[----:B------:R-:W-:-:S03]  /*17720*/  UMOV UR6, 0xffffffff ;  /* 0xffffffff00067882 */ /* 0x000fc60000000000 */
[----:B------:R-:W-:Y:S05]  /*17730*/  BRA.DIV UR6, `(.L_x_562) ;  /* 0x0000000606847947 */ /* 0x000fea000b800000 */
[----:B------:R-:W-:-:S13]  /*17740*/  ELECT P6, URZ, PT ;  /* 0x00000000003f782f */ /* 0x000fda00038c0000 */
.L_x_579:
[----:B------:R-:W-:Y:S04]  /*17750*/  BSSY B0, `(.L_x_563) ;  /* 0x0000047000007945 */ /* 0x000fe80003800000 */
[----:B------:R-:W-:Y:S05]  /*17760*/  @!P6 BRA `(.L_x_564) ;  /* 0x000000040014e947 */ /* 0x000fea0003800000 */
[----:B------:R-:W-:-:S04]  /*17770*/  ULOP3.LUT UR6, UR40, 0x2, URZ, 0xfc, !UPT ;  /* 0x0000000228067892 */ /* 0x000fc8000f8efc3f */
[----:B------:R-:W-:-:S06]  /*17780*/  UISETP.NE.AND UP0, UPT, UR6, 0x3, UPT ;  /* 0x000000030600788c */ /* 0x000fcc000bf05270 */
[----:B------:R-:W-:-:S13]  /*17790*/  PLOP3.LUT P0, PT, PT, PT, UP0, 0x80, 0x0 ;  /* 0x000000000000781c */ /* 0x000fda0003f0f008 */
[----:B------:R-:W-:Y:S05]  /*177a0*/  @!P0 BRA `(.L_x_565) ;  /* 0x0000000000048947 */ /* 0x000fea0003800000 */
[----:B------:R-:W-:Y:S01]  /*177b0*/  BPT.TRAP 0x1 ;  /* 0x000000040000795c */ /* 0x000fe20000300000 */
.L_x_565:
[----:B------:R-:W0:Y:S01]  /*177c0*/  S2R R3, SR_CgaCtaId ;  /* 0x0000000000037919 */ /* 0x000e220000008800 */
[----:B------:R-:W-:-:S04]  /*177d0*/  MOV R2, 0x400 ;  /* 0x0000040000027802 */ /* 0x000fc80000000f00 */
[----:B0-----:R-:W-:Y:S02]  /*177e0*/  LEA R3, R3, R2, 0x18 ;  /* 0x0000000203037211 */ /* 0x001fe400078ec0ff */
[----:B------:R-:W-:-:S03]  /*177f0*/  SHF.L.U32 R2, R0, 0x1f, RZ ;  /* 0x0000001f00027819 */ /* 0x000fc600000006ff */
[----:B------:R-:W-:-:S04]  /*17800*/  VIADD R3, R3, 0x38 ;  /* 0x0000003803037836 */ /* 0x000fc80000000000 */
[----:B------:R-:W-:-:S04]  /*17810*/  IMAD R5, R6, 0x8, R3 ;  /* 0x0000000806057824 */ /* 0x000fc800078e0203 */
[----:B------:R-:W0:Y:S02]  /*17820*/  SYNCS.PHASECHK.TRANS64.TRYWAIT P0, [R5+URZ], R2 ;  /* 0x00000002050075a7 */ /* 0x000e24000800017f */
[----:B0-----:R-:W-:Y:S05]  /*17830*/  @!P0 BRA `(.L_x_566) ;  /* 0x0000000400648947 */ /* 0x001fea0003800000 */
.L_x_580:
[----:B------:R-:W-:-:S05]  /*17840*/  VIADD R6, R6, 0x1 ;  /* 0x0000000106067836 */ /* 0x000fca0000000000 */
[----:B------:R-:W-:-:S04]  /*17850*/  ISETP.NE.AND P0, PT, R6, 0x7, PT ;  /* 0x000000070600780c */ /* 0x000fc80003f05270 */
[----:B0-----:R-:W-:Y:S02]  /*17860*/  SEL R5, RZ, 0x1, P0 ;  /* 0x00000001ff057807 */ /* 0x001fe40000000000 */
[----:B------:R-:W-:Y:S02]  /*17870*/  SEL R6, R6, RZ, P0 ;  /* 0x000000ff06067207 */ /* 0x000fe40000000000 */
[----:B------:R-:W-:-:S03]  /*17880*/  LOP3.LUT R5, R0, R5, RZ, 0x3c, !PT ;  /* 0x0000000500057212 */ /* 0x000fc600078e3cff */
[----:B------:R-:W-:Y:S01]  /*17890*/  IMAD R7, R6, 0x8, R3 ;  /* 0x0000000806077824 */ /* 0x000fe200078e0203 */
[----:B------:R-:W-:-:S04]  /*178a0*/  SHF.L.U32 R0, R5, 0x1f, RZ ;  /* 0x0000001f05007819 */ /* 0x000fc800000006ff */
[----:B------:R-:W0:Y:S02]  /*178b0*/  SYNCS.PHASECHK.TRANS64.TRYWAIT P0, [R7+URZ], R0 ;  /* 0x00000000070075a7 */ /* 0x000e24000800017f */
[----:B0-----:R-:W-:Y:S05]  /*178c0*/  @!P0 BRA `(.L_x_567) ;  /* 0x0000000400548947 */ /* 0x001fea0003800000 */
.L_x_581:
[----:B0-----:R-:W-:-:S05]  /*178d0*/  VIADD R0, R6, 0x1 ;  /* 0x0000000106007836 */ /* 0x001fca0000000000 */
[----:B------:R-:W-:-:S04]  /*178e0*/  ISETP.NE.AND P0, PT, R0, 0x7, PT ;  /* 0x000000070000780c */ /* 0x000fc80003f05270 */
[----:B------:R-:W-:Y:S02]  /*178f0*/  SEL R2, RZ, 0x1, P0 ;  /* 0x00000001ff027807 */ /* 0x000fe40000000000 */
[----:B------:R-:W-:Y:S02]  /*17900*/  SEL R4, R0, RZ, P0 ;  /* 0x000000ff00047207 */ /* 0x000fe40000000000 */
[----:B------:R-:W-:Y:S02]  /*17910*/  LOP3.LUT R5, R5, R2, RZ, 0x3c, !PT ;  /* 0x0000000205057212 */ /* 0x000fe400078e3cff */
[----:B------:R-:W-:Y:S02]  /*17920*/  LEA R7, R4, R3, 0x3 ;  /* 0x0000000304077211 */ /* 0x000fe400078e18ff */
[----:B------:R-:W-:-:S04]  /*17930*/  SHF.L.U32 R0, R5, 0x1f, RZ ;  /* 0x0000001f05007819 */ /* 0x000fc800000006ff */
[----:B------:R-:W0:Y:S02]  /*17940*/  SYNCS.PHASECHK.TRANS64.TRYWAIT P0, [R7+URZ], R0 ;  /* 0x00000000070075a7 */ /* 0x000e24000800017f */
[----:B0-----:R-:W-:Y:S05]  /*17950*/  @!P0 BRA `(.L_x_568) ;  /* 0x0000000400448947 */ /* 0x001fea0003800000 */
.L_x_582:
[----:B0-----:R-:W-:-:S05]  /*17960*/  VIADD R0, R4, 0x1 ;  /* 0x0000000104007836 */ /* 0x001fca0000000000 */
[----:B------:R-:W-:-:S04]  /*17970*/  ISETP.NE.AND P0, PT, R0, 0x7, PT ;  /* 0x000000070000780c */ /* 0x000fc80003f05270 */
[----:B------:R-:W-:Y:S02]  /*17980*/  SEL R2, RZ, 0x1, P0 ;  /* 0x00000001ff027807 */ /* 0x000fe40000000000 */
[----:B------:R-:W-:Y:S02]  /*17990*/  SEL R4, R0, RZ, P0 ;  /* 0x000000ff00047207 */ /* 0x000fe40000000000 */
[----:B------:R-:W-:-:S03]  /*179a0*/  LOP3.LUT R5, R5, R2, RZ, 0x3c, !PT ;  /* 0x0000000205057212 */ /* 0x000fc600078e3cff */
[----:B------:R-:W-:Y:S01]  /*179b0*/  IMAD R7, R4, 0x8, R3 ;  /* 0x0000000804077824 */ /* 0x000fe200078e0203 */
[----:B------:R-:W-:-:S04]  /*179c0*/  SHF.L.U32 R0, R5, 0x1f, RZ ;  /* 0x0000001f05007819 */ /* 0x000fc800000006ff */
[----:B------:R-:W0:Y:S02]  /*179d0*/  SYNCS.PHASECHK.TRANS64.TRYWAIT P0, [R7+URZ], R0 ;  /* 0x00000000070075a7 */ /* 0x000e24000800017f */
[----:B0-----:R-:W-:Y:S05]  /*179e0*/  @!P0 BRA `(.L_x_569) ;  /* 0x0000000400348947 */ /* 0x001fea0003800000 */
.L_x_583:
        /* <DEDUP_REMOVED lines=9> */
.L_x_584:
        /* <DEDUP_REMOVED lines=9> */
.L_x_585:
[----:B0-----:R-:W-:-:S05]  /*17b10*/  VIADD R0, R4, 0x1 ;  /* 0x0000000104007836 */ /* 0x001fca0000000000 */
[----:B------:R-:W-:-:S04]  /*17b20*/  ISETP.NE.AND P0, PT, R0, 0x7, PT ;  /* 0x000000070000780c */ /* 0x000fc80003f05270 */
[----:B------:R-:W-:Y:S02]  /*17b30*/  SEL R2, RZ, 0x1, P0 ;  /* 0x00000001ff027807 */ /* 0x000fe40000000000 */
[----:B------:R-:W-:Y:S02]  /*17b40*/  SEL R0, R0, RZ, P0 ;  /* 0x000000ff00007207 */ /* 0x000fe40000000000 */
[----:B------:R-:W-:-:S03]  /*17b50*/  LOP3.LUT R2, R5, R2, RZ, 0x3c, !PT ;  /* 0x0000000205027212 */ /* 0x000fc600078e3cff */
[----:B------:R-:W-:Y:S01]  /*17b60*/  IMAD R3, R0, 0x8, R3 ;  /* 0x0000000800037824 */ /* 0x000fe200078e0203 */
[----:B------:R-:W-:-:S07]  /*17b70*/  SHF.L.U32 R0, R2, 0x1f, RZ ;  /* 0x0000001f02007819 */ /* 0x000fce00000006ff */
.L_x_572:
[----:B0-----:R0:W1:Y:S02]  /*17b80*/  SYNCS.PHASECHK.TRANS64.TRYWAIT P0, [R3+URZ], R0 ;  /* 0x00000000030075a7 */ /* 0x001064000800017f */
[----:B-1----:R-:W-:Y:S05]  /*17b90*/  @!P0 NANOSLEEP.SYNCS 0x989680 ;  /* 0x009896800000895d */ /* 0x002fea0003900000 */
[----:B------:R-:W1:Y:S02]  /*17ba0*/  @!P0 SYNCS.PHASECHK.TRANS64 P0, [R3+URZ], R0 ;  /* 0x00000000030085a7 */ /* 0x000e64000800007f */
[----:B-1----:R-:W-:Y:S05]  /*17bb0*/  @!P0 BRA `(.L_x_572) ;  /* 0xfffffffc00f08947 */ /* 0x002fea000383ffff */
.L_x_564:
[----:B------:R-:W-:Y:S05]  /*17bc0*/  BSYNC B0 ;  /* 0x0000000000007941 */ /* 0x000fea0003800000 */
.L_x_563:
[----:B------:R-:W-:Y:S05]  /*17bd0*/  EXIT ;  /* 0x000000000000794d */ /* 0x000fea0003800000 */
.L_x_21:
[----:B-1----:R1:W2:Y:S02]  /*17be0*/  SYNCS.PHASECHK.TRANS64.TRYWAIT P1, [R4+URZ], R3 ;  /* 0x00000003040075a7 */ /* 0x0022a4000802017f */
[----:B--2---:R-:W-:Y:S05]  /*17bf0*/  @!P1 NANOSLEEP.SYNCS 0x989680 ;  /* 0x009896800000995d */ /* 0x004fea0003900000 */
[----:B------:R-:W2:Y:S02]  /*17c00*/  @!P1 SYNCS.PHASECHK.TRANS64 P1, [R4+URZ], R3 ;  /* 0x00000003040095a7 */ /* 0x000ea4000802007f */
[----:B--2---:R-:W-:Y:S05]  /*17c10*/  @!P1 BRA `(.L_x_21) ;  /* 0xfffffffc00f09947 */ /* 0x004fea000383ffff */
[----:B------:R-:W-:Y:S05]  /*17c20*/  BRA `(.L_x_20) ;  /* 0xfffffe9800cc7947 */ /* 0x000fea000383ffff */
.L_x_26:
[----:B-1----:R1:W2:Y:S02]  /*17c30*/  SYNCS.PHASECHK.TRANS64.TRYWAIT P1, [R5+URZ], R6 ;  /* 0x00000006050075a7 */ /* 0x0022a4000802017f */
[----:B--2---:R-:W-:Y:S05]  /*17c40*/  @!P1 NANOSLEEP.SYNCS 0x989680 ;  /* 0x009896800000995d */ /* 0x004fea0003900000 */
[----:B------:R-:W2:Y:S02]  /*17c50*/  @!P1 SYNCS.PHASECHK.TRANS64 P1, [R5+URZ], R6 ;  /* 0x00000006050095a7 */ /* 0x000ea4000802007f */
[----:B--2---:R-:W-:Y:S05]  /*17c60*/  @!P1 BRA `(.L_x_26) ;  /* 0xfffffffc00f09947 */ /* 0x004fea000383ffff */
[----:B------:R-:W-:Y:S05]  /*17c70*/  BRA `(.L_x_25) ;  /* 0xfffffeb0002c7947 */ /* 0x000fea000383ffff */
.L_x_551:
[----:B------:R-:W-:Y:S01]  /*17c80*/  BSSY B1, `(.L_x_573) ;  /* 0x0000006000017945 */ /* 0x000fe20003800000 */
[----:B------:R-:W-:-:S07]  /*17c90*/  IMAD.MOV.U32 R15, RZ, RZ, -0x1 ;  /* 0xffffffffff0f7424 */ /* 0x000fce00078e00ff */
[----:B------:R-:W-:Y:S05]  /*17ca0*/  WARPSYNC.COLLECTIVE R15, `(.L_x_574) ;  /* 0x000000000f0c7348 */ /* 0x000fea0003c00000 */
[----:B------:R-:W-:Y:S02]  /*17cb0*/  ELECT P6, UR62, PT ;  /* 0x00000000003e782f */ /* 0x000fe400038c0000 */
[----:B------:R-:W-:Y:S01]  /*17cc0*/  MOV R14, UR62 ;  /* 0x0000003e000e7c02 */ /* 0x000fe20008000f00 */
[----:B------:R-:W-:Y:S10]  /*17cd0*/  ENDCOLLECTIVE ;  /* 0x000000000000791b */ /* 0x000ff40003800000 */
.L_x_574:
[----:B------:R-:W-:Y:S05]  /*17ce0*/  BSYNC B1 ;  /* 0x0000000000017941 */ /* 0x000fea0003800000 */
.L_x_573:
[----:B------:R-:W-:Y:S05]  /*17cf0*/  BRA `(.L_x_575) ;  /* 0xffffffec00887947 */ /* 0x000fea000383ffff */
.L_x_554:
[----:B0-----:R0:W2:Y:S02]  /*17d00*/  SYNCS.PHASECHK.TRANS64.TRYWAIT P0, [R10+URZ+0x38], R5 ;  /* 0x000038050a0075a7 */ /* 0x0010a4000800017f */
[----:B--2---:R-:W-:Y:S05]  /*17d10*/  @!P0 NANOSLEEP.SYNCS 0x989680 ;  /* 0x009896800000895d */ /* 0x004fea0003900000 */
[----:B------:R-:W2:Y:S02]  /*17d20*/  @!P0 SYNCS.PHASECHK.TRANS64 P0, [R10+URZ+0x38], R5 ;  /* 0x000038050a0085a7 */ /* 0x000ea4000800007f */
[----:B--2---:R-:W-:Y:S05]  /*17d30*/  @!P0 BRA `(.L_x_554) ;  /* 0xfffffffc00f08947 */ /* 0x004fea000383ffff */
[----:B------:R-:W-:Y:S05]  /*17d40*/  BRA `(.L_x_576) ;  /* 0xffffffec00c87947 */ /* 0x000fea000383ffff */
.L_x_562:
[----:B------:R-:W-:Y:S01]  /*17d50*/  BSSY B0, `(.L_x_577) ;  /* 0x0000006000007945 */ /* 0x000fe20003800000 */
[----:B------:R-:W-:-:S07]  /*17d60*/  IMAD.MOV.U32 R15, RZ, RZ, -0x1 ;  /* 0xffffffffff0f7424 */ /* 0x000fce00078e00ff */
[----:B------:R-:W-:Y:S05]  /*17d70*/  WARPSYNC.COLLECTIVE R15, `(.L_x_578) ;  /* 0x000000000f0c7348 */ /* 0x000fea0003c00000 */
[----:B------:R-:W-:Y:S02]  /*17d80*/  ELECT P6, UR62, PT ;  /* 0x00000000003e782f */ /* 0x000fe400038c0000 */
[----:B------:R-:W-:Y:S01]  /*17d90*/  MOV R14, UR62 ;  /* 0x0000003e000e7c02 */ /* 0x000fe20008000f00 */
[----:B------:R-:W-:Y:S10]  /*17da0*/  ENDCOLLECTIVE ;  /* 0x000000000000791b */ /* 0x000ff40003800000 */
.L_x_578:
[----:B------:R-:W-:Y:S05]  /*17db0*/  BSYNC B0 ;  /* 0x0000000000007941 */ /* 0x000fea0003800000 */
.L_x_577:
[----:B------:R-:W-:Y:S05]  /*17dc0*/  BRA `(.L_x_579) ;  /* 0xfffffff800607947 */ /* 0x000fea000383ffff */
.L_x_566:
[----:B0-----:R0:W1:Y:S02]  /*17dd0*/  SYNCS.PHASECHK.TRANS64.TRYWAIT P0, [R5+URZ], R2 ;  /* 0x00000002050075a7 */ /* 0x001064000800017f */
[----:B-1----:R-:W-:Y:S05]  /*17de0*/  @!P0 NANOSLEEP.SYNCS 0x989680 ;  /* 0x009896800000895d */ /* 0x002fea0003900000 */
[----:B------:R-:W1:Y:S02]  /*17df0*/  @!P0 SYNCS.PHASECHK.TRANS64 P0, [R5+URZ], R2 ;  /* 0x00000002050085a7 */ /* 0x000e64000800007f */
[----:B-1----:R-:W-:Y:S05]  /*17e00*/  @!P0 BRA `(.L_x_566) ;  /* 0xfffffffc00f08947 */ /* 0x002fea000383ffff */
[----:B------:R-:W-:Y:S05]  /*17e10*/  BRA `(.L_x_580) ;  /* 0xfffffff800887947 */ /* 0x000fea000383ffff */
.L_x_567:
[----:B0-----:R0:W1:Y:S02]  /*17e20*/  SYNCS.PHASECHK.TRANS64.TRYWAIT P0, [R7+URZ], R0 ;  /* 0x00000000070075a7 */ /* 0x001064000800017f */
[----:B-1----:R-:W-:Y:S05]  /*17e30*/  @!P0 NANOSLEEP.SYNCS 0x989680 ;  /* 0x009896800000895d */ /* 0x002fea0003900000 */
[----:B------:R-:W1:Y:S02]  /*17e40*/  @!P0 SYNCS.PHASECHK.TRANS64 P0, [R7+URZ], R0 ;  /* 0x00000000070085a7 */ /* 0x000e64000800007f */
[----:B-1----:R-:W-:Y:S05]  /*17e50*/  @!P0 BRA `(.L_x_567) ;  /* 0xfffffffc00f08947 */ /* 0x002fea000383ffff */
[----:B------:R-:W-:Y:S05]  /*17e60*/  BRA `(.L_x_581) ;  /* 0xfffffff800987947 */ /* 0x000fea000383ffff */
.L_x_568:
[----:B0-----:R0:W1:Y:S02]  /*17e70*/  SYNCS.PHASECHK.TRANS64.TRYWAIT P0, [R7+URZ], R0 ;  /* 0x00000000070075a7 */ /* 0x001064000800017f */
[----:B-1----:R-:W-:Y:S05]  /*17e80*/  @!P0 NANOSLEEP.SYNCS 0x989680 ;  /* 0x009896800000895d */ /* 0x002fea0003900000 */
[----:B------:R-:W1:Y:S02]  /*17e90*/  @!P0 SYNCS.PHASECHK.TRANS64 P0, [R7+URZ], R0 ;  /* 0x00000000070085a7 */ /* 0x000e64000800007f */
[----:B-1----:R-:W-:Y:S05]  /*17ea0*/  @!P0 BRA `(.L_x_568) ;  /* 0xfffffffc00f08947 */ /* 0x002fea000383ffff */
[----:B------:R-:W-:Y:S05]  /*17eb0*/  BRA `(.L_x_582) ;  /* 0xfffffff800a87947 */ /* 0x000fea000383ffff */
.L_x_569:
[----:B0-----:R0:W1:Y:S02]  /*17ec0*/  SYNCS.PHASECHK.TRANS64.TRYWAIT P0, [R7+URZ], R0 ;  /* 0x00000000070075a7 */ /* 0x001064000800017f */
[----:B-1----:R-:W-:Y:S05]  /*17ed0*/  @!P0 NANOSLEEP.SYNCS 0x989680 ;  /* 0x009896800000895d */ /* 0x002fea0003900000 */
[----:B------:R-:W1:Y:S02]  /*17ee0*/  @!P0 SYNCS.PHASECHK.TRANS64 P0, [R7+URZ], R0 ;  /* 0x00000000070085a7 */ /* 0x000e64000800007f */
[----:B-1----:R-:W-:Y:S05]  /*17ef0*/  @!P0 BRA `(.L_x_569) ;  /* 0xfffffffc00f08947 */ /* 0x002fea000383ffff */
[----:B------:R-:W-:Y:S05]  /*17f00*/  BRA `(.L_x_583) ;  /* 0xfffffff800b87947 */ /* 0x000fea000383ffff */
.L_x_570:
[----:B0-----:R0:W1:Y:S02]  /*17f10*/  SYNCS.PHASECHK.TRANS64.TRYWAIT P0, [R7+URZ], R0 ;  /* 0x00000000070075a7 */ /* 0x001064000800017f */
[----:B-1----:R-:W-:Y:S05]  /*17f20*/  @!P0 NANOSLEEP.SYNCS 0x989680 ;  /* 0x009896800000895d */ /* 0x002fea0003900000 */
[----:B------:R-:W1:Y:S02]  /*17f30*/  @!P0 SYNCS.PHASECHK.TRANS64 P0, [R7+URZ], R0 ;  /* 0x00000000070085a7 */ /* 0x000e64000800007f */
[----:B-1----:R-:W-:Y:S05]  /*17f40*/  @!P0 BRA `(.L_x_570) ;  /* 0xfffffffc00f08947 */ /* 0x002fea000383ffff */
[----:B------:R-:W-:Y:S05]  /*17f50*/  BRA `(.L_x_584) ;  /* 0xfffffff800c87947 */ /* 0x000fea000383ffff */
.L_x_571:
[----:B0-----:R0:W1:Y:S02]  /*17f60*/  SYNCS.PHASECHK.TRANS64.TRYWAIT P0, [R7+URZ], R0 ;  /* 0x00000000070075a7 */ /* 0x001064000800017f */
[----:B-1----:R-:W-:Y:S05]  /*17f70*/  @!P0 NANOSLEEP.SYNCS 0x989680 ;  /* 0x009896800000895d */ /* 0x002fea0003900000 */
[----:B------:R-:W1:Y:S02]  /*17f80*/  @!P0 SYNCS.PHASECHK.TRANS64 P0, [R7+URZ], R0 ;  /* 0x00000000070085a7 */ /* 0x000e64000800007f */
[----:B-1----:R-:W-:Y:S05]  /*17f90*/  @!P0 BRA `(.L_x_571) ;  /* 0xfffffffc00f08947 */ /* 0x002fea000383ffff */
[----:B------:R-:W-:Y:S05]  /*17fa0*/  BRA `(.L_x_585) ;  /* 0xfffffff800d87947 */ /* 0x000fea000383ffff */
.L_x_586:
[----:B------:R-:W-:-:S00]  /*17fb0*/  BRA `(.L_x_586) ;  /* 0xfffffffc00fc7947 */ /* 0x000fc0000383ffff */
[----:B------:R-:W-:-:S00]  /*17fc0*/  NOP ;  /* 0x0000000000007918 */ /* 0x000fc00000000000 */
        /* <DEDUP_REMOVED lines=11> */
.L_x_587:


//--------------------- .nv.global.init           --------------------------
	.section	.nv.global.init,"aw",@progbits
.nv.global.init:
	.type		$str$22,@object
	.size		$str$22,($str$23 - $str$22)
$str$22:
        /*0000*/ 	.byte	0x6b, 0x5f, 0x74, 0x69, 0x6c, 0x65, 0x5f, 0x63, 0x6f, 0x75, 0x6e, 0x74, 0x20, 0x3e, 0x3d, 0x20
        /*0010*/ 	.byte	0x31, 0x00
	.type		$str$23,@object
	.size		$str$23,(__unnamed_1 - $str$23)
$str$23:
        /*0012*/ 	.byte	0x2f, 0x74, 0x6d, 0x70, 0x2f, 0x63, 0x75, 0x74, 0x6c, 0x61, 0x73, 0x73, 0x5f, 0x73, 0x77, 0x65
        /*0022*/ 	.byte	0x65, 0x70, 0x5f, 0x73, 0x72, 0x63, 0x2f, 0x69, 0x6e, 0x63, 0x6c, 0x75, 0x64, 0x65, 0x2f, 0x63
        /*0032*/ 	.byte	0x75, 0x74, 0x6c, 0x61, 0x73, 0x73, 0x2f, 0x67, 0x65, 0x6d, 0x6d, 0x2f, 0x63, 0x6f, 0x6c, 0x6c
        /*0042*/ 	.byte	0x65, 0x63, 0x74, 0x69, 0x76, 0x65, 0x2f, 0x73, 0x6d, 0x39, 0x30, 0x5f, 0x6d, 0x6d, 0x61, 0x5f
        /*0052*/ 	.byte	0x74, 0x6d, 0x61, 0x5f, 0x67, 0x6d, 0x6d, 0x61, 0x5f, 0x73, 0x73, 0x5f, 0x77, 0x61, 0x72, 0x70
        /*0062*/ 	.byte	0x73, 0x70, 0x65, 0x63, 0x69, 0x61, 0x6c, 0x69, 0x7a, 0x65, 0x64, 0x2e, 0x68, 0x70, 0x70, 0x00
	.type		__unnamed_1,@object
	.size		__unnamed_1,(.L_0 - __unnamed_1)
__unnamed_1:
        /* <DEDUP_REMOVED lines=182> */
        /*0bd2*/ 	.byte	0x5d, 0x00
.L_0:


//--------------------- .nv.shared._ZN7cutlass13device_kernelINS_4gemm6kernel13GemmUniversalIN4cute5tupleIJiiiiEEENS1_10collective13CollectiveMmaINS1_34MainloopSm90TmaGmmaWarpSpecializedILi7ENS5_IJNS4_1CILi2EEESB_NSA_ILi1EEEEEENS1_35KernelTmaWarpSpecializedCooperativeEEENS5_IJNSA_ILi256EEESG_NSA_ILi32EEEEEENS_6half_tENS5_IJlSC_lEEESJ_SK_NS4_8TiledMMAINS4_8MMA_AtomIJNS4_4SM904GMMA26MMA_64x256x16_F32F16F16_SSILNSO_5MajorE0ELSQ_0ELNSO_7ScaleInE1ELSR_1EEEEEENS4_6LayoutINS5_IJSB_SC_SC_EEENS5_IJSC_NSA_ILi0EEESW_EEEEENS5_IJNS4_10UnderscoreESZ_SZ_EEEEENS4_23SM90_TMA_LOAD_MULTICASTENS4_14ComposedLayoutINS4_7SwizzleILi2ELi4ELi3EEENS4_18smem_ptr_flag_bitsILi16EEENSU_INS5_IJNSA_ILi8EEESH_EEENS5_IJSH_SC_EEEEEEEvNS4_8identityES12_S1C_vS1D_EENS_8epilogue10collective6detail29Sm90TmaWarpSpecializedAdapterINS1G_15DefaultEpilogueISJ_SK_SK_NS1F_6thread17LinearCombinationISJ_Li1EffLNS1K_9ScaleType4KindE0ELNS_15FloatRoundStyleE2ESJ_EENS1_15EpilogueDefaultEEEEEvvEEEEvNT_6ParamsE --------------------------
	.section	.nv.shared._ZN7cutlass13device_kernelINS_4gemm6kernel13GemmUniversalIN4cute5tupleIJiiiiEEENS1_10collective13CollectiveMmaINS1_34MainloopSm90TmaGmmaWarpSpecializedILi7ENS5_IJNS4_1CILi2EEESB_NSA_ILi1EEEEEENS1_35KernelTmaWarpSpecializedCooperativeEEENS5_IJNSA_ILi256EEESG_NSA_ILi32EEEEEENS_6half_tENS5_IJlSC_lEEESJ_SK_NS4_8TiledMMAINS4_8MMA_AtomIJNS4_4SM904GMMA26MMA_64x256x16_F32F16F16_SSILNSO_5MajorE0ELSQ_0ELNSO_7ScaleInE1ELSR_1EEEEEENS4_6LayoutINS5_IJSB_SC_SC_EEENS5_IJSC_NSA_ILi0EEESW_EEEEENS5_IJNS4_10UnderscoreESZ_SZ_EEEEENS4_23SM90_TMA_LOAD_MULTICASTENS4_14ComposedLayoutINS4_7SwizzleILi2ELi4ELi3EEENS4_18smem_ptr_flag_bitsILi16EEENSU_INS5_IJNSA_ILi8EEESH_EEENS5_IJSH_SC_EEEEEEEvNS4_8identityES12_S1C_vS1D_EENS_8epilogue10collective6detail29Sm90TmaWarpSpecializedAdapterINS1G_15DefaultEpilogueISJ_SK_SK_NS1F_6thread17LinearCombinationISJ_Li1EffLNS1K_9ScaleType4KindE0ELNS_15FloatRoundStyleE2ESJ_EENS1_15EpilogueDefaultEEEEEvvEEEEvNT_6ParamsE,"aw",@nobits
	.sectionflags	@""
	.align	16
	.zero		1024


//--------------------- .nv.shared.reserved.0     --------------------------
	.section	.nv.shared.reserved.0,"aw",@nobits
	.weak		__nv_reservedSMEM_offset_0_alias
	.size		__nv_reservedSMEM_offset_0_alias, 0, 0
	.other		__nv_reservedSMEM_offset_0_alias,@"STO_CUDA_RESERVED_SHARED STV_DEFAULT"
__nv_reservedSMEM_offset_0_alias:
	.zero		0


//--------------------- .nv.global                --------------------------
	.section	.nv.global,"aw",@nobits
.nv.global:
	.type		_ZN39_INTERNAL_55eee325_4_k_cu_cad8760d_35334cute1_E,@object
	.size		_ZN39_INTERNAL_55eee325_4_k_cu_cad8760d_35334cute1_E,(_ZN39_INTERNAL_55eee325_4_k_cu_cad8760d_35334cuda3std3__45__cpo6cbeginE - _ZN39_INTERNAL_55eee325_4_k_cu_cad8760d_35334cute1_E)
_ZN39_INTERNAL_55eee325_4_k_cu_cad8760d_35334cute1_E:
	.zero		1
	.type		_ZN39_INTERNAL_55eee325_4_k_cu_cad8760d_35334cuda3std3__45__cpo6cbeginE,@object
	.size		_ZN39_INTERNAL_55eee325_4_k_cu_cad8760d_35334cuda3std3__45__cpo6cbeginE,(_ZN39_INTERNAL_55eee325_4_k_cu_cad8760d_35334cuda3std3__48in_placeE - _ZN39_INTERNAL_55eee325_4_k_cu_cad8760d_35334cuda3std3__45__cpo6cbeginE)
_ZN39_INTERNAL_55eee325_4_k_cu_cad8760d_35334cuda3std3__45__cpo6cbeginE:
	.zero		1
	.type		_ZN39_INTERNAL_55eee325_4_k_cu_cad8760d_35334cuda3std3__48in_placeE,@object
	.size		_ZN39_INTERNAL_55eee325_4_k_cu_cad8760d_35334cuda3std3__48in_placeE,(_ZN39_INTERNAL_55eee325_4_k_cu_cad8760d_35334cuda3std6ranges3__45__cpo9iter_moveE - _ZN39_INTERNAL_55eee325_4_k_cu_cad8760d_35334cuda3std3__48in_placeE)
_ZN39_INTERNAL_55eee325_4_k_cu_cad8760d_35334cuda3std3__48in_placeE:
	.zero		1
	.type		_ZN39_INTERNAL_55eee325_4_k_cu_cad8760d_35334cuda3std6ranges3__45__cpo9iter_moveE,@object
	.size		_ZN39_INTERNAL_55eee325_4_k_cu_cad8760d_35334cuda3std6ranges3__45__cpo9iter_moveE,(_ZN39_INTERNAL_55eee325_4_k_cu_cad8760d_35334cuda3std3__45__cpo5beginE - _ZN39_INTERNAL_55eee325_4_k_cu_cad8760d_35334cuda3std6ranges3__45__cpo9iter_moveE)
_ZN39_INTERNAL_55eee325_4_k_cu_cad8760d_35334cuda3std6ranges3__45__cpo9iter_moveE:
	.zero		1
	.type		_ZN39_INTERNAL_55eee325_4_k_cu_cad8760d_35334cuda3std3__45__cpo5beginE,@object
	.size		_ZN39_INTERNAL_55eee325_4_k_cu_cad8760d_35334cuda3std3__45__cpo5beginE,(_ZN39_INTERNAL_55eee325_4_k_cu_cad8760d_35334cuda3std3__441_GLOBAL__N__55eee325_4_k_cu_cad8760d_35336ignoreE - _ZN39_INTERNAL_55eee325_4_k_cu_cad8760d_35334cuda3std3__45__cpo5beginE)
_ZN39_INTERNAL_55eee325_4_k_cu_cad8760d_35334cuda3std3__45__cpo5beginE:
	.zero		1
	.type		_ZN39_INTERNAL_55eee325_4_k_cu_cad8760d_35334cuda3std3__441_GLOBAL__N__55eee325_4_k_cu_cad8760d_35336ignoreE,@object
	.size		_ZN39_INTERNAL_55eee325_4_k_cu_cad8760d_35334cuda3std3__441_GLOBAL__N__55eee325_4_k_cu_cad8760d_35336ignoreE,(_ZN39_INTERNAL_55eee325_4_k_cu_cad8760d_35334cute7productE - _ZN39_INTERNAL_55eee325_4_k_cu_cad8760d_35334cuda3std3__441_GLOBAL__N__55eee325_4_k_cu_cad8760d_35336ignoreE)
_ZN39_INTERNAL_55eee325_4_k_cu_cad8760d_35334cuda3std3__441_GLOBAL__N__55eee325_4_k_cu_cad8760d_35336ignoreE:
	.zero		1
	.type		_ZN39_INTERNAL_55eee325_4_k_cu_cad8760d_35334cute7productE,@object
	.size		_ZN39_INTERNAL_55eee325_4_k_cu_cad8760d_35334cute7productE,(_ZN39_INTERNAL_55eee325_4_k_cu_cad8760d_35334cuda3std3__45__cpo3endE - _ZN39_INTERNAL_55eee325_4_k_cu_cad8760d_35334cute7productE)
_ZN39_INTERNAL_55eee325_4_k_cu_cad8760d_35334cute7productE:
	.zero		1
	.type		_ZN39_INTERNAL_55eee325_4_k_cu_cad8760d_35334cuda3std3__45__cpo3endE,@object
	.size		_ZN39_INTERNAL_55eee325_4_k_cu_cad8760d_35334cuda3std3__45__cpo3endE,(_ZN39_INTERNAL_55eee325_4_k_cu_cad8760d_35334cuda3std3__419piecewise_constructE - _ZN39_INTERNAL_55eee325_4_k_cu_cad8760d_35334cuda3std3__45__cpo3endE)
_ZN39_INTERNAL_55eee325_4_k_cu_cad8760d_35334cuda3std3__45__cpo3endE:
	.zero		1
	.type		_ZN39_INTERNAL_55eee325_4_k_cu_cad8760d_35334cuda3std3__419piecewise_constructE,@object
	.size		_ZN39_INTERNAL_55eee325_4_k_cu_cad8760d_35334cuda3std3__419piecewise_constructE,(_ZN39_INTERNAL_55eee325_4_k_cu_cad8760d_35334cuda3std3__45__cpo4cendE - _ZN39_INTERNAL_55eee325_4_k_cu_cad8760d_35334cuda3std3__419piecewise_constructE)
_ZN39_INTERNAL_55eee325_4_k_cu_cad8760d_35334cuda3std3__419piecewise_constructE:
	.zero		1
	.type		_ZN39_INTERNAL_55eee325_4_k_cu_cad8760d_35334cuda3std3__45__cpo4cendE,@object
	.size		_ZN39_INTERNAL_55eee325_4_k_cu_cad8760d_35334cuda3std3__45__cpo4cendE,(_ZN39_INTERNAL_55eee325_4_k_cu_cad8760d_35334cuda3std6ranges3__45__cpo4swapE - _ZN39_INTERNAL_55eee325_4_k_cu_cad8760d_35334cuda3std3__45__cpo4cendE)
_ZN39_INTERNAL_55eee325_4_k_cu_cad8760d_35334cuda3std3__45__cpo4cendE:
	.zero		1
	.type		_ZN39_INTERNAL_55eee325_4_k_cu_cad8760d_35334cuda3std6ranges3__45__cpo4swapE,@object
	.size		_ZN39_INTERNAL_55eee325_4_k_cu_cad8760d_35334cuda3std6ranges3__45__cpo4swapE,(.L_8 - _ZN39_INTERNAL_55eee325_4_k_cu_cad8760d_35334cuda3std6ranges3__45__cpo4swapE)
_ZN39_INTERNAL_55eee325_4_k_cu_cad8760d_35334cuda3std6ranges3__45__cpo4swapE:
	.zero		1
.L_8:


//--------------------- .nv.constant0._ZN7cutlass13device_kernelINS_4gemm6kernel13GemmUniversalIN4cute5tupleIJiiiiEEENS1_10collective13CollectiveMmaINS1_34MainloopSm90TmaGmmaWarpSpecializedILi7ENS5_IJNS4_1CILi2EEESB_NSA_ILi1EEEEEENS1_35KernelTmaWarpSpecializedCooperativeEEENS5_IJNSA_ILi256EEESG_NSA_ILi32EEEEEENS_6half_tENS5_IJlSC_lEEESJ_SK_NS4_8TiledMMAINS4_8MMA_AtomIJNS4_4SM904GMMA26MMA_64x256x16_F32F16F16_SSILNSO_5MajorE0ELSQ_0ELNSO_7ScaleInE1ELSR_1EEEEEENS4_6LayoutINS5_IJSB_SC_SC_EEENS5_IJSC_NSA_ILi0EEESW_EEEEENS5_IJNS4_10UnderscoreESZ_SZ_EEEEENS4_23SM90_TMA_LOAD_MULTICASTENS4_14ComposedLayoutINS4_7SwizzleILi2ELi4ELi3EEENS4_18smem_ptr_flag_bitsILi16EEENSU_INS5_IJNSA_ILi8EEESH_EEENS5_IJSH_SC_EEEEEEEvNS4_8identityES12_S1C_vS1D_EENS_8epilogue10collective6detail29Sm90TmaWarpSpecializedAdapterINS1G_15DefaultEpilogueISJ_SK_SK_NS1F_6thread17LinearCombinationISJ_Li1EffLNS1K_9ScaleType4KindE0ELNS_15FloatRoundStyleE2ESJ_EENS1_15EpilogueDefaultEEEEEvvEEEEvNT_6ParamsE --------------------------
	.section	.nv.constant0._ZN7cutlass13device_kernelINS_4gemm6kernel13GemmUniversalIN4cute5tupleIJiiiiEEENS1_10collective13CollectiveMmaINS1_34MainloopSm90TmaGmmaWarpSpecializedILi7ENS5_IJNS4_1CILi2EEESB_NSA_ILi1EEEEEENS1_35KernelTmaWarpSpecializedCooperativeEEENS5_IJNSA_ILi256EEESG_NSA_ILi32EEEEEENS_6half_tENS5_IJlSC_lEEESJ_SK_NS4_8TiledMMAINS4_8MMA_AtomIJNS4_4SM904GMMA26MMA_64x256x16_F32F16F16_SSILNSO_5MajorE0ELSQ_0ELNSO_7ScaleInE1ELSR_1EEEEEENS4_6LayoutINS5_IJSB_SC_SC_EEENS5_IJSC_NSA_ILi0EEESW_EEEEENS5_IJNS4_10UnderscoreESZ_SZ_EEEEENS4_23SM90_TMA_LOAD_MULTICASTENS4_14ComposedLayoutINS4_7SwizzleILi2ELi4ELi3EEENS4_18smem_ptr_flag_bitsILi16EEENSU_INS5_IJNSA_ILi8EEESH_EEENS5_IJSH_SC_EEEEEEEvNS4_8identityES12_S1C_vS1D_EENS_8epilogue10collective6detail29Sm90TmaWarpSpecializedAdapterINS1G_15DefaultEpilogueISJ_SK_SK_NS1F_6thread17LinearCombinationISJ_Li1EffLNS1K_9ScaleType4KindE0ELNS_15FloatRoundStyleE2ESJ_EENS1_15EpilogueDefaultEEEEEvvEEEEvNT_6ParamsE,"a",@progbits
	.sectionflags	@""
	.align	4
.nv.constant0._ZN7cutlass13device_kernelINS_4gemm6kernel13GemmUniversalIN4cute5tupleIJiiiiEEENS1_10collective13CollectiveMmaINS1_34MainloopSm90TmaGmmaWarpSpecializedILi7ENS5_IJNS4_1CILi2EEESB_NSA_ILi1EEEEEENS1_35KernelTmaWarpSpecializedCooperativeEEENS5_IJNSA_ILi256EEESG_NSA_ILi32EEEEEENS_6half_tENS5_IJlSC_lEEESJ_SK_NS4_8TiledMMAINS4_8MMA_AtomIJNS4_4SM904GMMA26MMA_64x256x16_F32F16F16_SSILNSO_5MajorE0ELSQ_0ELNSO_7ScaleInE1ELSR_1EEEEEENS4_6LayoutINS5_IJSB_SC_SC_EEENS5_IJSC_NSA_ILi0EEESW_EEEEENS5_IJNS4_10UnderscoreESZ_SZ_EEEEENS4_23SM90_TMA_LOAD_MULTICASTENS4_14ComposedLayoutINS4_7SwizzleILi2ELi4ELi3EEENS4_18smem_ptr_flag_bitsILi16EEENSU_INS5_IJNSA_ILi8EEESH_EEENS5_IJSH_SC_EEEEEEEvNS4_8identityES12_S1C_vS1D_EENS_8epilogue10collective6detail29Sm90TmaWarpSpecializedAdapterINS1G_15DefaultEpilogueISJ_SK_SK_NS1F_6thread17LinearCombinationISJ_Li1EffLNS1K_9ScaleType4KindE0ELNS_15FloatRoundStyleE2ESJ_EENS1_15EpilogueDefaultEEEEEvvEEEEvNT_6ParamsE:
	.zero		1664


//--------------------- SYMBOLS --------------------------

	.type		.nv.reservedSmem.offset0,@object
	.size		.nv.reservedSmem.offset0,0x4
	.type		__assertfail,@function
